	.target	sm_100a

	.elftype	@"ET_EXEC"


//--------------------- .note.nv.tkinfo           --------------------------
	.section	.note.nv.tkinfo,"",@"SHT_NOTE"
	.sectionflags	@"SHF_NOTE_NV_TKINFO"
	.tkinfo
        /*0018*/ 	.word	0x00000002
        /*0030*/ 	.string	""
        /*0030*/ 	.string	"ptxas"
        /*0030*/ 	.string	"Cuda compilation tools, release 13.0, V13.0.88"
        /*0030*/ 	.string	"Build cuda_13.0.r13.0/compiler.36424714_0"
        /*0030*/ 	.string	"-arch sm_100a -m 64 "



//--------------------- .note.nv.cuinfo           --------------------------
	.section	.note.nv.cuinfo,"",@"SHT_NOTE"
	.sectionflags	@"SHF_NOTE_NV_CUINFO"
        /*0018*/ 	.short	0x0002
        /*001a*/ 	.short	0x0064
        /*001c*/ 	.short	0x0082
	.zero		2


//--------------------- .nv.info                  --------------------------
	.section	.nv.info,"",@"SHT_CUDA_INFO"
	.align	4


	//----- nvinfo : EIATTR_REGCOUNT
	.align		4
        /*0000*/ 	.byte	0x04, 0x2f
        /*0002*/ 	.short	(.L_19 - .L_18)
	.align		4
.L_18:
        /*0004*/ 	.word	index@(_ZN7cutlass13device_kernelINS_4gemm6kernel13GemmUniversalIN4cute5tupleIJiiiiEEENS1_10collective13CollectiveMmaINS1_35MainloopSm100TmaUmmaWarpSpecializedILi3ELi2ELi4ENS5_IJNS4_1CILi2EEESB_NSA_ILi1EEEEEEEENS5_IJNSA_ILi128EEESF_SF_EEENS_12float_e5m2_tENS5_IJlSC_lEEESH_SI_NS4_8TiledMMAINS4_8MMA_AtomIJNS4_10MMA_TraitsINS4_25SM100_MMA_F8F6F4_2x1SM_SSEJSH_SH_fSF_SF_NS4_17integral_constantINS4_4UMMA5MajorELSP_0EEESQ_NSN_INSO_7ScaleInELSR_0EEESS_EEEEEENS4_6LayoutINS5_IJSC_SC_SC_EEENS5_IJNSA_ILi0EEESX_SX_EEEEENS5_IJNS4_10UnderscoreES10_S10_EEEEENS4_28SM100_TMA_2SM_LOAD_MULTICASTENS4_14ComposedLayoutINS4_7SwizzleILi3ELi4ELi3EEENS4_18smem_ptr_flag_bitsILi8EEENSV_INS5_IJNSA_ILi8EEESF_EEENS5_IJSF_SC_EEEEEEEvNS4_8identityENS4_18SM100_TMA_2SM_LOADES1D_vS1E_EENS_8epilogue10collective18CollectiveEpilogueINS1H_23Sm100TmaWarpSpecializedILi2ELi2ELi32ELb0ELb0EEEJNS5_IJNSA_ILi64EEESF_SF_EEENS5_IJNSV_IS1M_SC_EENSV_INS5_IJNSA_ILi32EEESB_EEENS5_IJSC_S1M_EEEEEEEESH_SI_SH_SI_NS1H_6fusion15FusionCallbacksIS1L_NS1U_17LinearCombinationISH_fSH_fLNS_15FloatRoundStyleE2EEES1N_S1T_JEEENS4_5SM1004TMEM4LOAD26SM100_TMEM_LOAD_32dp32b32xENS4_13SM90_TMA_LOADENS14_INS15_ILi1ELi4ELi3EEES18_NSV_INS5_IJS19_S1P_EEENS5_IJS1P_SC_EEEEEEENS4_39AutoVectorizingCopyWithAssumedAlignmentILi128EEENS4_14SM90_TMA_STOREES29_S2B_S2B_EEEvvEEEEvNT_6ParamsE)
        /*0008*/ 	.word	0x00000072


	//----- nvinfo : EIATTR_FRAME_SIZE
	.align		4
.L_19:
        /*000c*/ 	.byte	0x04, 0x11
        /*000e*/ 	.short	(.L_21 - .L_20)
	.align		4
.L_20:
        /*0010*/ 	.word	index@($__internal_2_$__cuda_sm10x_tcgen05_guardrail_trap_unallocated_columns_being_dealloced)
        /*0014*/ 	.word	0x00000000


	//----- nvinfo : EIATTR_FRAME_SIZE
	.align		4
.L_21:
        /*0018*/ 	.byte	0x04, 0x11
        /*001a*/ 	.short	(.L_23 - .L_22)
	.align		4
.L_22:
        /*001c*/ 	.word	index@($__internal_1_$__cuda_sm10x_tcgen05_guardrail_trap_phase_invalid_during_alloc)
        /*0020*/ 	.word	0x00000000


	//----- nvinfo : EIATTR_FRAME_SIZE
	.align		4
.L_23:
        /*0024*/ 	.byte	0x04, 0x11
        /*0026*/ 	.short	(.L_25 - .L_24)
	.align		4
.L_24:
        /*0028*/ 	.word	index@($__internal_0_$__cuda_sm10x_tcgen05_guardrail_trap_col_being_dealloced_not_returned_by_alloc)
        /*002c*/ 	.word	0x00000000


	//----- nvinfo : EIATTR_FRAME_SIZE
	.align		4
.L_25:
        /*0030*/ 	.byte	0x04, 0x11
        /*0032*/ 	.short	(.L_27 - .L_26)
	.align		4
.L_26:
        /*0034*/ 	.word	index@(_ZN7cutlass13device_kernelINS_4gemm6kernel13GemmUniversalIN4cute5tupleIJiiiiEEENS1_10collective13CollectiveMmaINS1_35MainloopSm100TmaUmmaWarpSpecializedILi3ELi2ELi4ENS5_IJNS4_1CILi2EEESB_NSA_ILi1EEEEEEEENS5_IJNSA_ILi128EEESF_SF_EEENS_12float_e5m2_tENS5_IJlSC_lEEESH_SI_NS4_8TiledMMAINS4_8MMA_AtomIJNS4_10MMA_TraitsINS4_25SM100_MMA_F8F6F4_2x1SM_SSEJSH_SH_fSF_SF_NS4_17integral_constantINS4_4UMMA5MajorELSP_0EEESQ_NSN_INSO_7ScaleInELSR_0EEESS_EEEEEENS4_6LayoutINS5_IJSC_SC_SC_EEENS5_IJNSA_ILi0EEESX_SX_EEEEENS5_IJNS4_10UnderscoreES10_S10_EEEEENS4_28SM100_TMA_2SM_LOAD_MULTICASTENS4_14ComposedLayoutINS4_7SwizzleILi3ELi4ELi3EEENS4_18smem_ptr_flag_bitsILi8EEENSV_INS5_IJNSA_ILi8EEESF_EEENS5_IJSF_SC_EEEEEEEvNS4_8identityENS4_18SM100_TMA_2SM_LOADES1D_vS1E_EENS_8epilogue10collective18CollectiveEpilogueINS1H_23Sm100TmaWarpSpecializedILi2ELi2ELi32ELb0ELb0EEEJNS5_IJNSA_ILi64EEESF_SF_EEENS5_IJNSV_IS1M_SC_EENSV_INS5_IJNSA_ILi32EEESB_EEENS5_IJSC_S1M_EEEEEEEESH_SI_SH_SI_NS1H_6fusion15FusionCallbacksIS1L_NS1U_17LinearCombinationISH_fSH_fLNS_15FloatRoundStyleE2EEES1N_S1T_JEEENS4_5SM1004TMEM4LOAD26SM100_TMEM_LOAD_32dp32b32xENS4_13SM90_TMA_LOADENS14_INS15_ILi1ELi4ELi3EEES18_NSV_INS5_IJS19_S1P_EEENS5_IJS1P_SC_EEEEEEENS4_39AutoVectorizingCopyWithAssumedAlignmentILi128EEENS4_14SM90_TMA_STOREES29_S2B_S2B_EEEvvEEEEvNT_6ParamsE)
        /*0038*/ 	.word	0x00000000


	//----- nvinfo : EIATTR_MIN_STACK_SIZE
	.align		4
.L_27:
        /*003c*/ 	.byte	0x04, 0x12
        /*003e*/ 	.short	(.L_29 - .L_28)
	.align		4
.L_28:
        /*0040*/ 	.word	index@(_ZN7cutlass13device_kernelINS_4gemm6kernel13GemmUniversalIN4cute5tupleIJiiiiEEENS1_10collective13CollectiveMmaINS1_35MainloopSm100TmaUmmaWarpSpecializedILi3ELi2ELi4ENS5_IJNS4_1CILi2EEESB_NSA_ILi1EEEEEEEENS5_IJNSA_ILi128EEESF_SF_EEENS_12float_e5m2_tENS5_IJlSC_lEEESH_SI_NS4_8TiledMMAINS4_8MMA_AtomIJNS4_10MMA_TraitsINS4_25SM100_MMA_F8F6F4_2x1SM_SSEJSH_SH_fSF_SF_NS4_17integral_constantINS4_4UMMA5MajorELSP_0EEESQ_NSN_INSO_7ScaleInELSR_0EEESS_EEEEEENS4_6LayoutINS5_IJSC_SC_SC_EEENS5_IJNSA_ILi0EEESX_SX_EEEEENS5_IJNS4_10UnderscoreES10_S10_EEEEENS4_28SM100_TMA_2SM_LOAD_MULTICASTENS4_14ComposedLayoutINS4_7SwizzleILi3ELi4ELi3EEENS4_18smem_ptr_flag_bitsILi8EEENSV_INS5_IJNSA_ILi8EEESF_EEENS5_IJSF_SC_EEEEEEEvNS4_8identityENS4_18SM100_TMA_2SM_LOADES1D_vS1E_EENS_8epilogue10collective18CollectiveEpilogueINS1H_23Sm100TmaWarpSpecializedILi2ELi2ELi32ELb0ELb0EEEJNS5_IJNSA_ILi64EEESF_SF_EEENS5_IJNSV_IS1M_SC_EENSV_INS5_IJNSA_ILi32EEESB_EEENS5_IJSC_S1M_EEEEEEEESH_SI_SH_SI_NS1H_6fusion15FusionCallbacksIS1L_NS1U_17LinearCombinationISH_fSH_fLNS_15FloatRoundStyleE2EEES1N_S1T_JEEENS4_5SM1004TMEM4LOAD26SM100_TMEM_LOAD_32dp32b32xENS4_13SM90_TMA_LOADENS14_INS15_ILi1ELi4ELi3EEES18_NSV_INS5_IJS19_S1P_EEENS5_IJS1P_SC_EEEEEEENS4_39AutoVectorizingCopyWithAssumedAlignmentILi128EEENS4_14SM90_TMA_STOREES29_S2B_S2B_EEEvvEEEEvNT_6ParamsE)
        /*0044*/ 	.word	0x00000000
.L_29:


//--------------------- .nv.compat                --------------------------
	.section	.nv.compat,"",@"SHT_CUDA_COMPAT_INFO"
	.align	4
        /*0000*/ 	.byte	0x02, 0x09, 0x01, 0x00, 0x02, 0x02, 0x02, 0x00, 0x02, 0x05, 0x05, 0x00, 0x03, 0x07, 0x01, 0x01
        /*0010*/ 	.byte	0x02, 0x03, 0x01, 0x00, 0x02, 0x06, 0x01, 0x00, 0x04, 0x0b, 0x08, 0x00, 0x09, 0x00, 0x00, 0x00
        /*0020*/ 	.byte	0x00, 0x00, 0x00, 0x00


//--------------------- .nv.info._ZN7cutlass13device_kernelINS_4gemm6kernel13GemmUniversalIN4cute5tupleIJiiiiEEENS1_10collective13CollectiveMmaINS1_35MainloopSm100TmaUmmaWarpSpecializedILi3ELi2ELi4ENS5_IJNS4_1CILi2EEESB_NSA_ILi1EEEEEEEENS5_IJNSA_ILi128EEESF_SF_EEENS_12float_e5m2_tENS5_IJlSC_lEEESH_SI_NS4_8TiledMMAINS4_8MMA_AtomIJNS4_10MMA_TraitsINS4_25SM100_MMA_F8F6F4_2x1SM_SSEJSH_SH_fSF_SF_NS4_17integral_constantINS4_4UMMA5MajorELSP_0EEESQ_NSN_INSO_7ScaleInELSR_0EEESS_EEEEEENS4_6LayoutINS5_IJSC_SC_SC_EEENS5_IJNSA_ILi0EEESX_SX_EEEEENS5_IJNS4_10UnderscoreES10_S10_EEEEENS4_28SM100_TMA_2SM_LOAD_MULTICASTENS4_14ComposedLayoutINS4_7SwizzleILi3ELi4ELi3EEENS4_18smem_ptr_flag_bitsILi8EEENSV_INS5_IJNSA_ILi8EEESF_EEENS5_IJSF_SC_EEEEEEEvNS4_8identityENS4_18SM100_TMA_2SM_LOADES1D_vS1E_EENS_8epilogue10collective18CollectiveEpilogueINS1H_23Sm100TmaWarpSpecializedILi2ELi2ELi32ELb0ELb0EEEJNS5_IJNSA_ILi64EEESF_SF_EEENS5_IJNSV_IS1M_SC_EENSV_INS5_IJNSA_ILi32EEESB_EEENS5_IJSC_S1M_EEEEEEEESH_SI_SH_SI_NS1H_6fusion15FusionCallbacksIS1L_NS1U_17LinearCombinationISH_fSH_fLNS_15FloatRoundStyleE2EEES1N_S1T_JEEENS4_5SM1004TMEM4LOAD26SM100_TMEM_LOAD_32dp32b32xENS4_13SM90_TMA_LOADENS14_INS15_ILi1ELi4ELi3EEES18_NSV_INS5_IJS19_S1P_EEENS5_IJS1P_SC_EEEEEEENS4_39AutoVectorizingCopyWithAssumedAlignmentILi128EEENS4_14SM90_TMA_STOREES29_S2B_S2B_EEEvvEEEEvNT_6ParamsE --------------------------
	.section	.nv.info._ZN7cutlass13device_kernelINS_4gemm6kernel13GemmUniversalIN4cute5tupleIJiiiiEEENS1_10collective13CollectiveMmaINS1_35MainloopSm100TmaUmmaWarpSpecializedILi3ELi2ELi4ENS5_IJNS4_1CILi2EEESB_NSA_ILi1EEEEEEEENS5_IJNSA_ILi128EEESF_SF_EEENS_12float_e5m2_tENS5_IJlSC_lEEESH_SI_NS4_8TiledMMAINS4_8MMA_AtomIJNS4_10MMA_TraitsINS4_25SM100_MMA_F8F6F4_2x1SM_SSEJSH_SH_fSF_SF_NS4_17integral_constantINS4_4UMMA5MajorELSP_0EEESQ_NSN_INSO_7ScaleInELSR_0EEESS_EEEEEENS4_6LayoutINS5_IJSC_SC_SC_EEENS5_IJNSA_ILi0EEESX_SX_EEEEENS5_IJNS4_10UnderscoreES10_S10_EEEEENS4_28SM100_TMA_2SM_LOAD_MULTICASTENS4_14ComposedLayoutINS4_7SwizzleILi3ELi4ELi3EEENS4_18smem_ptr_flag_bitsILi8EEENSV_INS5_IJNSA_ILi8EEESF_EEENS5_IJSF_SC_EEEEEEEvNS4_8identityENS4_18SM100_TMA_2SM_LOADES1D_vS1E_EENS_8epilogue10collective18CollectiveEpilogueINS1H_23Sm100TmaWarpSpecializedILi2ELi2ELi32ELb0ELb0EEEJNS5_IJNSA_ILi64EEESF_SF_EEENS5_IJNSV_IS1M_SC_EENSV_INS5_IJNSA_ILi32EEESB_EEENS5_IJSC_S1M_EEEEEEEESH_SI_SH_SI_NS1H_6fusion15FusionCallbacksIS1L_NS1U_17LinearCombinationISH_fSH_fLNS_15FloatRoundStyleE2EEES1N_S1T_JEEENS4_5SM1004TMEM4LOAD26SM100_TMEM_LOAD_32dp32b32xENS4_13SM90_TMA_LOADENS14_INS15_ILi1ELi4ELi3EEES18_NSV_INS5_IJS19_S1P_EEENS5_IJS1P_SC_EEEEEEENS4_39AutoVectorizingCopyWithAssumedAlignmentILi128EEENS4_14SM90_TMA_STOREES29_S2B_S2B_EEEvvEEEEvNT_6ParamsE,"",@"SHT_CUDA_INFO"
	.sectionflags	@""
	.align	4


	//----- nvinfo : EIATTR_CUDA_API_VERSION
	.align		4
        /*0000*/ 	.byte	0x04, 0x37
        /*0002*/ 	.short	(.L_31 - .L_30)
.L_30:
        /*0004*/ 	.word	0x00000082


	//----- nvinfo : EIATTR_KPARAM_INFO
	.align		4
.L_31:
        /*0008*/ 	.byte	0x04, 0x17
        /*000a*/ 	.short	(.L_33 - .L_32)
.L_32:
        /*000c*/ 	.word	0x00000000
        /*0010*/ 	.short	0x0000
        /*0012*/ 	.short	0x0000
        /*0014*/ 	.byte	0x00, 0xf0, 0x01, 0x20


	//----- nvinfo : EIATTR_AT_ENTRY_FRAGMENTS
	.align		4
.L_33:
        /*0018*/ 	.byte	0x04, 0x4f
        /*001a*/ 	.short	(.L_35 - .L_34)


	//   ....[0]....
.L_34:
        /*001c*/ 	.word	0x00000007


	//----- nvinfo : EIATTR_RESERVED_SMEM_USED
	.align		4
.L_35:
        /*0020*/ 	.byte	0x01, 0x41
	.zero		2


	//----- nvinfo : EIATTR_SPARSE_MMA_MASK
	.align		4
        /*0024*/ 	.byte	0x03, 0x50
        /*0026*/ 	.short	0x0000


	//----- nvinfo : EIATTR_TCGEN05_2CTA_USED
	.align		4
        /*0028*/ 	.byte	0x01, 0x52
	.zero		2


	//----- nvinfo : EIATTR_MAXREG_COUNT
	.align		4
        /*002c*/ 	.byte	0x03, 0x1b
        /*002e*/ 	.short	0x00ff


	//----- nvinfo : EIATTR_NUM_BARRIERS
	.align		4
        /*0030*/ 	.byte	0x02, 0x4c
        /*0032*/ 	.byte	0x07
	.zero		1


	//----- nvinfo : EIATTR_EXTERNS
	.align		4
        /*0034*/ 	.byte	0x04, 0x0f
        /*0036*/ 	.short	(.L_37 - .L_36)


	//   ....[0]....
	.align		4
.L_36:
        /*0038*/ 	.word	index@(__assertfail)


	//----- nvinfo : EIATTR_MERCURY_ISA_VERSION
	.align		4
.L_37:
        /*003c*/ 	.byte	0x03, 0x5f
        /*003e*/ 	.short	0x0101


	//----- nvinfo : EIATTR_INT_WARP_WIDE_INSTR_OFFSETS
	.align		4
        /*0040*/ 	.byte	0x04, 0x31
        /*0042*/ 	.short	(.L_39 - .L_38)


	//   ....[0]....
.L_38:
        /*0044*/ 	.word	0x00000d10


	//   ....[1]....
        /*0048*/ 	.word	0x00000db0


	//   ....[2]....
        /*004c*/ 	.word	0x000041c0


	//   ....[3]....
        /*0050*/ 	.word	0x000041e0


	//   ....[4]....
        /*0054*/ 	.word	0x00004210


	//   ....[5]....
        /*0058*/ 	.word	0x00004d30


	//   ....[6]....
        /*005c*/ 	.word	0x00004dd0


	//   ....[7]....
        /*0060*/ 	.word	0x00004e80


	//   ....[8]....
        /*0064*/ 	.word	0x00004f20


	//   ....[9]....
        /*0068*/ 	.word	0x00005010


	//   ....[10]....
        /*006c*/ 	.word	0x000050e0


	//----- nvinfo : EIATTR_COOP_GROUP_MASK_REGIDS
	.align		4
.L_39:
        /*0070*/ 	.byte	0x04, 0x29
        /*0072*/ 	.short	(.L_41 - .L_40)


	//   ....[0]....
.L_40:
        /*0074*/ 	.word	0xffffffff


	//   ....[1]....
        /*0078*/ 	.word	0xffffffff


	//   ....[2]....
        /*007c*/ 	.word	0xffffffff


	//   ....[3]....
        /*0080*/ 	.word	0xffffffff


	//   ....[4]....
        /*0084*/ 	.word	0xffffffff


	//   ....[5]....
        /*0088*/ 	.word	0xffffffff


	//   ....[6]....
        /*008c*/ 	.word	0xffffffff


	//   ....[7]....
        /*0090*/ 	.word	0xffffffff


	//   ....[8]....
        /*0094*/ 	.word	0xffffffff


	//   ....[9]....
        /*0098*/ 	.word	0xffffffff


	//   ....[10]....
        /*009c*/ 	.word	0xffffffff


	//   ....[11]....
        /*00a0*/ 	.word	0xffffffff


	//   ....[12]....
        /*00a4*/ 	.word	0xffffffff


	//   ....[13]....
        /*00a8*/ 	.word	0xffffffff


	//----- nvinfo : EIATTR_COOP_GROUP_INSTR_OFFSETS
	.align		4
.L_41:
        /*00ac*/ 	.byte	0x04, 0x28
        /*00ae*/ 	.short	(.L_43 - .L_42)


	//   ....[0]....
.L_42:
        /*00b0*/ 	.word	0x000000b0


	//   ....[1]....
        /*00b4*/ 	.word	0x00000520


	//   ....[2]....
        /*00b8*/ 	.word	0x000006c0


	//   ....[3]....
        /*00bc*/ 	.word	0x00000810


	//   ....[4]....
        /*00c0*/ 	.word	0x00000900


	//   ....[5]....
        /*00c4*/ 	.word	0x00000a60


	//   ....[6]....
        /*00c8*/ 	.word	0x00000bf0


	//   ....[7]....
        /*00cc*/ 	.word	0x00000e30


	//   ....[8]....
        /*00d0*/ 	.word	0x00002180


	//   ....[9]....
        /*00d4*/ 	.word	0x00002fa0


	//   ....[10]....
        /*00d8*/ 	.word	0x00003470


	//   ....[11]....
        /*00dc*/ 	.word	0x000034a0


	//   ....[12]....
        /*00e0*/ 	.word	0x000040c0


	//   ....[13]....
        /*00e4*/ 	.word	0x000042d0


	//----- nvinfo : EIATTR_VRC_CTA_INIT_COUNT
	.align		4
.L_43:
        /*00e8*/ 	.byte	0x02, 0x4a
        /*00ea*/ 	.byte	0x80
	.zero		1


	//----- nvinfo : EIATTR_SYSCALL_OFFSETS
	.align		4
        /*00ec*/ 	.byte	0x04, 0x46
        /*00ee*/ 	.short	(.L_45 - .L_44)


	//   ....[0]....
.L_44:
        /*00f0*/ 	.word	0x00005bf0


	//   ....[1]....
        /*00f4*/ 	.word	0x00005d30


	//   ....[2]....
        /*00f8*/ 	.word	0x00006550


	//   ....[3]....
        /*00fc*/ 	.word	0x00007340


	//----- nvinfo : EIATTR_MBARRIER_INSTR_OFFSETS
	.align		4
.L_45:
        /*0100*/ 	.byte	0x04, 0x39
        /*0102*/ 	.short	(.L_47 - .L_46)


	//   ....[0]....
.L_46:
        /*0104*/ 	.word	0x00000650
        /*0108*/ 	.word	0x000000ff
        /*010c*/ 	.word	0x00000000
        /*0110*/ 	.short	0x0100
        /*0112*/ 	.byte	0x04
	.zero		1


	//   ....[1]....
        /*0114*/ 	.word	0x00000660
        /*0118*/ 	.word	0x000000ff
        /*011c*/ 	.word	0x00000018
        /*0120*/ 	.short	0x0100
        /*0122*/ 	.byte	0x04
	.zero		1


	//   ....[2]....
        /*0124*/ 	.word	0x00000670
        /*0128*/ 	.word	0x000000ff
        /*012c*/ 	.word	0x00000008
        /*0130*/ 	.short	0x0100
        /*0132*/ 	.byte	0x04
	.zero		1


	//   ....[3]....
        /*0134*/ 	.word	0x00000680
        /*0138*/ 	.word	0x000000ff
        /*013c*/ 	.word	0x00000020
        /*0140*/ 	.short	0x0100
        /*0142*/ 	.byte	0x04
	.zero		1


	//   ....[4]....
        /*0144*/ 	.word	0x00000690
        /*0148*/ 	.word	0x000000ff
        /*014c*/ 	.word	0x00000010
        /*0150*/ 	.short	0x0100
        /*0152*/ 	.byte	0x04
	.zero		1


	//   ....[5]....
        /*0154*/ 	.word	0x000006a0
        /*0158*/ 	.word	0x000000ff
        /*015c*/ 	.word	0x00000028
        /*0160*/ 	.short	0x0100
        /*0162*/ 	.byte	0x04
	.zero		1


	//   ....[6]....
        /*0164*/ 	.word	0x000007c0
        /*0168*/ 	.word	0x000000ff
        /*016c*/ 	.word	0x00000030
        /*0170*/ 	.short	0x0100
        /*0172*/ 	.byte	0x04
	.zero		1


	//   ....[7]....
        /*0174*/ 	.word	0x000007d0
        /*0178*/ 	.word	0x000000ff
        /*017c*/ 	.word	0x00000040
        /*0180*/ 	.short	0x0100
        /*0182*/ 	.byte	0x04
	.zero		1


	//   ....[8]....
        /*0184*/ 	.word	0x000007e0
        /*0188*/ 	.word	0x000000ff
        /*018c*/ 	.word	0x00000038
        /*0190*/ 	.short	0x0100
        /*0192*/ 	.byte	0x04
	.zero		1


	//   ....[9]....
        /*0194*/ 	.word	0x000007f0
        /*0198*/ 	.word	0x000000ff
        /*019c*/ 	.word	0x00000048
        /*01a0*/ 	.short	0x0100
        /*01a2*/ 	.byte	0x04
	.zero		1


	//   ....[10]....
        /*01a4*/ 	.word	0x000008d0
        /*01a8*/ 	.word	0x000000ff
        /*01ac*/ 	.word	0x00000050
        /*01b0*/ 	.short	0x0100
        /*01b2*/ 	.byte	0x06
	.zero		1


	//   ....[11]....
        /*01b4*/ 	.word	0x000008e0
        /*01b8*/ 	.word	0x000000ff
        /*01bc*/ 	.word	0x00000058
        /*01c0*/ 	.short	0x0100
        /*01c2*/ 	.byte	0x06
	.zero		1


	//   ....[12]....
        /*01c4*/ 	.word	0x00000a10
        /*01c8*/ 	.word	0x000000ff
        /*01cc*/ 	.word	0x00000060
        /*01d0*/ 	.short	0x0100
        /*01d2*/ 	.byte	0x06
	.zero		1


	//   ....[13]....
        /*01d4*/ 	.word	0x00000a20
        /*01d8*/ 	.word	0x000000ff
        /*01dc*/ 	.word	0x00000070
        /*01e0*/ 	.short	0x0100
        /*01e2*/ 	.byte	0x06
	.zero		1


	//   ....[14]....
        /*01e4*/ 	.word	0x00000a30
        /*01e8*/ 	.word	0x000000ff
        /*01ec*/ 	.word	0x00000068
        /*01f0*/ 	.short	0x0100
        /*01f2*/ 	.byte	0x06
	.zero		1


	//   ....[15]....
        /*01f4*/ 	.word	0x00000a40
        /*01f8*/ 	.word	0x000000ff
        /*01fc*/ 	.word	0x00000078
        /*0200*/ 	.short	0x0100
        /*0202*/ 	.byte	0x06
	.zero		1


	//   ....[16]....
        /*0204*/ 	.word	0x00000b60
        /*0208*/ 	.word	0x000000ff
        /*020c*/ 	.word	0x00000080
        /*0210*/ 	.short	0x0100
        /*0212*/ 	.byte	0x04
	.zero		1


	//   ....[17]....
        /*0214*/ 	.word	0x00000b70
        /*0218*/ 	.word	0x000000ff
        /*021c*/ 	.word	0x000000a0
        /*0220*/ 	.short	0x0100
        /*0222*/ 	.byte	0x04
	.zero		1


	//   ....[18]....
        /*0224*/ 	.word	0x00000b80
        /*0228*/ 	.word	0x000000ff
        /*022c*/ 	.word	0x00000088
        /*0230*/ 	.short	0x0100
        /*0232*/ 	.byte	0x04
	.zero		1


	//   ....[19]....
        /*0234*/ 	.word	0x00000b90
        /*0238*/ 	.word	0x000000ff
        /*023c*/ 	.word	0x000000a8
        /*0240*/ 	.short	0x0100
        /*0242*/ 	.byte	0x04
	.zero		1


	//   ....[20]....
        /*0244*/ 	.word	0x00000ba0
        /*0248*/ 	.word	0x000000ff
        /*024c*/ 	.word	0x00000090
        /*0250*/ 	.short	0x0100
        /*0252*/ 	.byte	0x04
	.zero		1


	//   ....[21]....
        /*0254*/ 	.word	0x00000bb0
        /*0258*/ 	.word	0x000000ff
        /*025c*/ 	.word	0x000000b0
        /*0260*/ 	.short	0x0100
        /*0262*/ 	.byte	0x04
	.zero		1


	//   ....[22]....
        /*0264*/ 	.word	0x00000bc0
        /*0268*/ 	.word	0x000000ff
        /*026c*/ 	.word	0x00000098
        /*0270*/ 	.short	0x0100
        /*0272*/ 	.byte	0x04
	.zero		1


	//   ....[23]....
        /*0274*/ 	.word	0x00000bd0
        /*0278*/ 	.word	0x000000ff
        /*027c*/ 	.word	0x000000b8
        /*0280*/ 	.short	0x0100
        /*0282*/ 	.byte	0x04
	.zero		1


	//   ....[24]....
        /*0284*/ 	.word	0x00000cc0
        /*0288*/ 	.word	0x000000ff
        /*028c*/ 	.word	0x000000c0
        /*0290*/ 	.short	0x0100
        /*0292*/ 	.byte	0x04
	.zero		1


	//   ....[25]....
        /*0294*/ 	.word	0x00000cd0
        /*0298*/ 	.word	0x000000ff
        /*029c*/ 	.word	0x000000d0
        /*02a0*/ 	.short	0x0100
        /*02a2*/ 	.byte	0x04
	.zero		1


	//   ....[26]....
        /*02a4*/ 	.word	0x00000ce0
        /*02a8*/ 	.word	0x000000ff
        /*02ac*/ 	.word	0x000000c8
        /*02b0*/ 	.short	0x0100
        /*02b2*/ 	.byte	0x04
	.zero		1


	//   ....[27]....
        /*02b4*/ 	.word	0x00000cf0
        /*02b8*/ 	.word	0x000000ff
        /*02bc*/ 	.word	0x000000d8
        /*02c0*/ 	.short	0x0100
        /*02c2*/ 	.byte	0x04
	.zero		1


	//   ....[28]....
        /*02c4*/ 	.word	0x00000df0
        /*02c8*/ 	.word	0x000000ff
        /*02cc*/ 	.word	0x000000e0
        /*02d0*/ 	.short	0x0100
        /*02d2*/ 	.byte	0x06
	.zero		1


	//   ....[29]....
        /*02d4*/ 	.word	0x000019a0
        /*02d8*/ 	.word	0x00000003
        /*02dc*/ 	.word	0x000000d0
        /*02e0*/ 	.short	0x010a
        /*02e2*/ 	.byte	0xff
	.zero		1


	//   ....[30]....
        /*02e4*/ 	.word	0x000019d0
        /*02e8*/ 	.word	0x00000003
        /*02ec*/ 	.word	0x000000c0
        /*02f0*/ 	.short	0x0101
        /*02f2*/ 	.byte	0xff
	.zero		1


	//   ....[31]....
        /*02f4*/ 	.word	0x00001a90
        /*02f8*/ 	.word	0x000000ff
        /*02fc*/ 	.word	0x00000018
        /*0300*/ 	.short	0x010a
        /*0302*/ 	.byte	0x04
	.zero		1


	//   ....[32]....
        /*0304*/ 	.word	0x00001b60
        /*0308*/ 	.word	0x000000ff
        /*030c*/ 	.word	0x00000018
        /*0310*/ 	.short	0x010a
        /*0312*/ 	.byte	0x21
	.zero		1


	//   ....[33]....
        /*0314*/ 	.word	0x00001d10
        /*0318*/ 	.word	0x000000ff
        /*031c*/ 	.word	0x00000018
        /*0320*/ 	.short	0x010a
        /*0322*/ 	.byte	0x05
	.zero		1


	//   ....[34]....
        /*0324*/ 	.word	0x00001e20
        /*0328*/ 	.word	0x000000ff
        /*032c*/ 	.word	0x00000058
        /*0330*/ 	.short	0x0101
        /*0332*/ 	.byte	0x06
	.zero		1


	//   ....[35]....
        /*0334*/ 	.word	0x00001e40
        /*0338*/ 	.word	0x000000ff
        /*033c*/ 	.word	0x00000018
        /*0340*/ 	.short	0x010a
        /*0342*/ 	.byte	0x04
	.zero		1


	//   ....[36]....
        /*0344*/ 	.word	0x00001ec0
        /*0348*/ 	.word	0x000000ff
        /*034c*/ 	.word	0x00000018
        /*0350*/ 	.short	0x010a
        /*0352*/ 	.byte	0x11
	.zero		1


	//   ....[37]....
        /*0354*/ 	.word	0x00002050
        /*0358*/ 	.word	0x000000ff
        /*035c*/ 	.word	0x00000018
        /*0360*/ 	.short	0x010a
        /*0362*/ 	.byte	0x05
	.zero		1


	//   ....[38]....
        /*0364*/ 	.word	0x000021b0
        /*0368*/ 	.word	0x00000003
        /*036c*/ 	.word	0x00000060
        /*0370*/ 	.short	0x010a
        /*0372*/ 	.byte	0xff
	.zero		1


	//   ....[39]....
        /*0374*/ 	.word	0x00002300
        /*0378*/ 	.word	0x00000000
        /*037c*/ 	.word	0x00000000
        /*0380*/ 	.short	0x0101
        /*0382*/ 	.byte	0xff
	.zero		1


	//   ....[40]....
        /*0384*/ 	.word	0x000028b0
        /*0388*/ 	.word	0x000000ff
        /*038c*/ 	.word	0x00000000
        /*0390*/ 	.short	0x010a
        /*0392*/ 	.byte	0x04
	.zero		1


	//   ....[41]....
        /*0394*/ 	.word	0x00002940
        /*0398*/ 	.word	0x000000ff
        /*039c*/ 	.word	0x00000000
        /*03a0*/ 	.short	0x010a
        /*03a2*/ 	.byte	0x05
	.zero		1


	//   ....[42]....
        /*03a4*/ 	.word	0x000029e0
        /*03a8*/ 	.word	0x00000000
        /*03ac*/ 	.word	0x00000000
        /*03b0*/ 	.short	0x010a
        /*03b2*/ 	.byte	0xff
	.zero		1


	//   ....[43]....
        /*03b4*/ 	.word	0x00002b00
        /*03b8*/ 	.word	0x00000002
        /*03bc*/ 	.word	0x000000c0
        /*03c0*/ 	.short	0x010a
        /*03c2*/ 	.byte	0xff
	.zero		1


	//   ....[44]....
        /*03c4*/ 	.word	0x00002b60
        /*03c8*/ 	.word	0x00000004
        /*03cc*/ 	.word	0x00000000
        /*03d0*/ 	.short	0x0101
        /*03d2*/ 	.byte	0xff
	.zero		1


	//   ....[45]....
        /*03d4*/ 	.word	0x00002b80
        /*03d8*/ 	.word	0x000000ff
        /*03dc*/ 	.word	0x00000070
        /*03e0*/ 	.short	0x010a
        /*03e2*/ 	.byte	0x04
	.zero		1


	//   ....[46]....
        /*03e4*/ 	.word	0x00002ca0
        /*03e8*/ 	.word	0x00000002
        /*03ec*/ 	.word	0x00000060
        /*03f0*/ 	.short	0x010a
        /*03f2*/ 	.byte	0xff
	.zero		1


	//   ....[47]....
        /*03f4*/ 	.word	0x00002db0
        /*03f8*/ 	.word	0x00000002
        /*03fc*/ 	.word	0x00000000
        /*0400*/ 	.short	0x0101
        /*0402*/ 	.byte	0xff
	.zero		1


	//   ....[48]....
        /*0404*/ 	.word	0x00002e40
        /*0408*/ 	.word	0x000000ff
        /*040c*/ 	.word	0x00000070
        /*0410*/ 	.short	0x0106
        /*0412*/ 	.byte	0x04
	.zero		1


	//   ....[49]....
        /*0414*/ 	.word	0x00002e60
        /*0418*/ 	.word	0x000000ff
        /*041c*/ 	.word	0x00000070
        /*0420*/ 	.short	0x010a
        /*0422*/ 	.byte	0x04
	.zero		1


	//   ....[50]....
        /*0424*/ 	.word	0x00002ef0
        /*0428*/ 	.word	0x000000ff
        /*042c*/ 	.word	0x00000070
        /*0430*/ 	.short	0x0106
        /*0432*/ 	.byte	0x07
	.zero		1


	//   ....[51]....
        /*0434*/ 	.word	0x00002f30
        /*0438*/ 	.word	0x00000000
        /*043c*/ 	.word	0x00000070
        /*0440*/ 	.short	0x010a
        /*0442*/ 	.byte	0xff
	.zero		1


	//   ....[52]....
        /*0444*/ 	.word	0x00003170
        /*0448*/ 	.word	0x000000ff
        /*044c*/ 	.word	0x00000008
        /*0450*/ 	.short	0x010a
        /*0452*/ 	.byte	0x05
	.zero		1


	//   ....[53]....
        /*0454*/ 	.word	0x00003190
        /*0458*/ 	.word	0x000000ff
        /*045c*/ 	.word	0x00000008
        /*0460*/ 	.short	0x010a
        /*0462*/ 	.byte	0x05
	.zero		1


	//   ....[54]....
        /*0464*/ 	.word	0x00003320
        /*0468*/ 	.word	0x000000ff
        /*046c*/ 	.word	0x00000008
        /*0470*/ 	.short	0x010a
        /*0472*/ 	.byte	0x05
	.zero		1


	//   ....[55]....
        /*0474*/ 	.word	0x00003340
        /*0478*/ 	.word	0x000000ff
        /*047c*/ 	.word	0x00000008
        /*0480*/ 	.short	0x010a
        /*0482*/ 	.byte	0x05
	.zero		1


	//   ....[56]....
        /*0484*/ 	.word	0x00003400
        /*0488*/ 	.word	0x000000ff
        /*048c*/ 	.word	0x00000000
        /*0490*/ 	.short	0x0101
        /*0492*/ 	.byte	0x04
	.zero		1


	//   ....[57]....
        /*0494*/ 	.word	0x00003740
        /*0498*/ 	.word	0x00000000
        /*049c*/ 	.word	0x00000060
        /*04a0*/ 	.short	0x010a
        /*04a2*/ 	.byte	0xff
	.zero		1


	//   ....[58]....
        /*04a4*/ 	.word	0x00003800
        /*04a8*/ 	.word	0x00000000
        /*04ac*/ 	.word	0x00000000
        /*04b0*/ 	.short	0x0101
        /*04b2*/ 	.byte	0xff
	.zero		1


	//   ....[59]....
        /*04b4*/ 	.word	0x000038c0
        /*04b8*/ 	.word	0x000000ff
        /*04bc*/ 	.word	0x00000000
        /*04c0*/ 	.short	0x010a
        /*04c2*/ 	.byte	0x04
	.zero		1


	//   ....[60]....
        /*04c4*/ 	.word	0x000038d0
        /*04c8*/ 	.word	0x000000ff
        /*04cc*/ 	.word	0x000000a0
        /*04d0*/ 	.short	0x010a
        /*04d2*/ 	.byte	0x1f
	.zero		1


	//   ....[61]....
        /*04d4*/ 	.word	0x00003980
        /*04d8*/ 	.word	0x000000ff
        /*04dc*/ 	.word	0x00000000
        /*04e0*/ 	.short	0x010a
        /*04e2*/ 	.byte	0x05
	.zero		1


	//   ....[62]....
        /*04e4*/ 	.word	0x00003ab0
        /*04e8*/ 	.word	0x000000ff
        /*04ec*/ 	.word	0x00000000
        /*04f0*/ 	.short	0x010a
        /*04f2*/ 	.byte	0x04
	.zero		1


	//   ....[63]....
        /*04f4*/ 	.word	0x00003db0
        /*04f8*/ 	.word	0x000000ff
        /*04fc*/ 	.word	0x00000000
        /*0500*/ 	.short	0x010a
        /*0502*/ 	.byte	0x04
	.zero		1


	//   ....[64]....
        /*0504*/ 	.word	0x00003e40
        /*0508*/ 	.word	0x000000ff
        /*050c*/ 	.word	0x00000000
        /*0510*/ 	.short	0x010a
        /*0512*/ 	.byte	0x05
	.zero		1


	//   ....[65]....
        /*0514*/ 	.word	0x00003ed0
        /*0518*/ 	.word	0x000000ff
        /*051c*/ 	.word	0x00000000
        /*0520*/ 	.short	0x010a
        /*0522*/ 	.byte	0x05
	.zero		1


	//   ....[66]....
        /*0524*/ 	.word	0x00003f70
        /*0528*/ 	.word	0x00000000
        /*052c*/ 	.word	0x00000000
        /*0530*/ 	.short	0x010a
        /*0532*/ 	.byte	0xff
	.zero		1


	//   ....[67]....
        /*0534*/ 	.word	0x00003fb0
        /*0538*/ 	.word	0x00000000
        /*053c*/ 	.word	0x00000000
        /*0540*/ 	.short	0x010a
        /*0542*/ 	.byte	0xff
	.zero		1


	//   ....[68]....
        /*0544*/ 	.word	0x00004020
        /*0548*/ 	.word	0x000000ff
        /*054c*/ 	.word	0x00000000
        /*0550*/ 	.short	0x0101
        /*0552*/ 	.byte	0x04
	.zero		1


	//   ....[69]....
        /*0554*/ 	.word	0x00004060
        /*0558*/ 	.word	0x000000ff
        /*055c*/ 	.word	0x000000e0
        /*0560*/ 	.short	0x010a
        /*0562*/ 	.byte	0x1a
	.zero		1


	//   ....[70]....
        /*0564*/ 	.word	0x000040b0
        /*0568*/ 	.word	0x000000ff
        /*056c*/ 	.word	0x00000000
        /*0570*/ 	.short	0x0101
        /*0572*/ 	.byte	0x04
	.zero		1


	//   ....[71]....
        /*0574*/ 	.word	0x00004530
        /*0578*/ 	.word	0x0000000c
        /*057c*/ 	.word	0x00000060
        /*0580*/ 	.short	0x010a
        /*0582*/ 	.byte	0xff
	.zero		1


	//   ....[72]....
        /*0584*/ 	.word	0x000046a0
        /*0588*/ 	.word	0x00000000
        /*058c*/ 	.word	0x00000000
        /*0590*/ 	.short	0x0101
        /*0592*/ 	.byte	0xff
	.zero		1


	//   ....[73]....
        /*0594*/ 	.word	0x00004b30
        /*0598*/ 	.word	0x000000ff
        /*059c*/ 	.word	0x00000058
        /*05a0*/ 	.short	0x010a
        /*05a2*/ 	.byte	0x15
	.zero		1


	//   ....[74]....
        /*05a4*/ 	.word	0x00004cb0
        /*05a8*/ 	.word	0x000000ff
        /*05ac*/ 	.word	0x00000040
        /*05b0*/ 	.short	0x010a
        /*05b2*/ 	.byte	0x15
	.zero		1


	//   ....[75]....
        /*05b4*/ 	.word	0x00004ea0
        /*05b8*/ 	.word	0x000000ff
        /*05bc*/ 	.word	0x00000030
        /*05c0*/ 	.short	0x010b
        /*05c2*/ 	.byte	0x15
	.zero		1


	//   ....[76]....
        /*05c4*/ 	.word	0x00004eb0
        /*05c8*/ 	.word	0x000000ff
        /*05cc*/ 	.word	0x00000000
        /*05d0*/ 	.short	0x0101
        /*05d2*/ 	.byte	0x06
	.zero		1


	//   ....[77]....
        /*05d4*/ 	.word	0x00004ec0
        /*05d8*/ 	.word	0x000000ff
        /*05dc*/ 	.word	0x00000048
        /*05e0*/ 	.short	0x010a
        /*05e2*/ 	.byte	0x15
	.zero		1


	//   ....[78]....
        /*05e4*/ 	.word	0x00005100
        /*05e8*/ 	.word	0x000000ff
        /*05ec*/ 	.word	0x00000038
        /*05f0*/ 	.short	0x010b
        /*05f2*/ 	.byte	0x15
	.zero		1


	//   ....[79]....
        /*05f4*/ 	.word	0x00005110
        /*05f8*/ 	.word	0x000000ff
        /*05fc*/ 	.word	0x00000000
        /*0600*/ 	.short	0x0101
        /*0602*/ 	.byte	0x25
	.zero		1


	//   ....[80]....
        /*0604*/ 	.word	0x00005150
        /*0608*/ 	.word	0x000000ff
        /*060c*/ 	.word	0x00000040
        /*0610*/ 	.short	0x010a
        /*0612*/ 	.byte	0x15
	.zero		1


	//   ....[81]....
        /*0614*/ 	.word	0x00005190
        /*0618*/ 	.word	0x00000000
        /*061c*/ 	.word	0x00000048
        /*0620*/ 	.short	0x010a
        /*0622*/ 	.byte	0xff
	.zero		1


	//   ....[82]....
        /*0624*/ 	.word	0x00005490
        /*0628*/ 	.word	0x00000003
        /*062c*/ 	.word	0x00000060
        /*0630*/ 	.short	0x010a
        /*0632*/ 	.byte	0xff
	.zero		1


	//   ....[83]....
        /*0634*/ 	.word	0x00005610
        /*0638*/ 	.word	0x00000000
        /*063c*/ 	.word	0x00000000
        /*0640*/ 	.short	0x0101
        /*0642*/ 	.byte	0xff
	.zero		1


	//   ....[84]....
        /*0644*/ 	.word	0x00006120
        /*0648*/ 	.word	0x00000003
        /*064c*/ 	.word	0x00000030
        /*0650*/ 	.short	0x010a
        /*0652*/ 	.byte	0xff
	.zero		1


	//   ....[85]....
        /*0654*/ 	.word	0x00006160
        /*0658*/ 	.word	0x0000005a
        /*065c*/ 	.word	0x00000080
        /*0660*/ 	.short	0x010a
        /*0662*/ 	.byte	0xff
	.zero		1


	//   ....[86]....
        /*0664*/ 	.word	0x00006290
        /*0668*/ 	.word	0x00000003
        /*066c*/ 	.word	0x00000030
        /*0670*/ 	.short	0x010a
        /*0672*/ 	.byte	0xff
	.zero		1


	//   ....[87]....
        /*0674*/ 	.word	0x000063d0
        /*0678*/ 	.word	0x00000000
        /*067c*/ 	.word	0x00000000
        /*0680*/ 	.short	0x0101
        /*0682*/ 	.byte	0xff
	.zero		1


	//   ....[88]....
        /*0684*/ 	.word	0x00006430
        /*0688*/ 	.word	0x0000005a
        /*068c*/ 	.word	0x00000080
        /*0690*/ 	.short	0x010a
        /*0692*/ 	.byte	0xff
	.zero		1


	//   ....[89]....
        /*0694*/ 	.word	0x00006fe0
        /*0698*/ 	.word	0x0000006d
        /*069c*/ 	.word	0x00000030
        /*06a0*/ 	.short	0x010a
        /*06a2*/ 	.byte	0xff
	.zero		1


	//   ....[90]....
        /*06a4*/ 	.word	0x000070a0
        /*06a8*/ 	.word	0x0000006d
        /*06ac*/ 	.word	0x00000030
        /*06b0*/ 	.short	0x010a
        /*06b2*/ 	.byte	0xff
	.zero		1


	//   ....[91]....
        /*06b4*/ 	.word	0x000071e0
        /*06b8*/ 	.word	0x00000002
        /*06bc*/ 	.word	0x00000000
        /*06c0*/ 	.short	0x0101
        /*06c2*/ 	.byte	0xff
	.zero		1


	//   ....[92]....
        /*06c4*/ 	.word	0x000074c0
        /*06c8*/ 	.word	0x0000005a
        /*06cc*/ 	.word	0x00000000
        /*06d0*/ 	.short	0x0101
        /*06d2*/ 	.byte	0xff
	.zero		1


	//   ....[93]....
        /*06d4*/ 	.word	0x00007e90
        /*06d8*/ 	.word	0x00000003
        /*06dc*/ 	.word	0x000000d0
        /*06e0*/ 	.short	0x010a
        /*06e2*/ 	.byte	0xff
	.zero		1


	//   ....[94]....
        /*06e4*/ 	.word	0x00007ef0
        /*06e8*/ 	.word	0x00000000
        /*06ec*/ 	.word	0x00000018
        /*06f0*/ 	.short	0x010a
        /*06f2*/ 	.byte	0xff
	.zero		1


	//   ....[95]....
        /*06f4*/ 	.word	0x00007f50
        /*06f8*/ 	.word	0x00000000
        /*06fc*/ 	.word	0x00000018
        /*0700*/ 	.short	0x010a
        /*0702*/ 	.byte	0xff
	.zero		1


	//   ....[96]....
        /*0704*/ 	.word	0x00007fa0
        /*0708*/ 	.word	0x00000003
        /*070c*/ 	.word	0x00000060
        /*0710*/ 	.short	0x010a
        /*0712*/ 	.byte	0xff
	.zero		1


	//   ....[97]....
        /*0714*/ 	.word	0x00008000
        /*0718*/ 	.word	0x00000000
        /*071c*/ 	.word	0x00000000
        /*0720*/ 	.short	0x010a
        /*0722*/ 	.byte	0xff
	.zero		1


	//   ....[98]....
        /*0724*/ 	.word	0x00008060
        /*0728*/ 	.word	0x00000000
        /*072c*/ 	.word	0x00000000
        /*0730*/ 	.short	0x010a
        /*0732*/ 	.byte	0xff
	.zero		1


	//   ....[99]....
        /*0734*/ 	.word	0x000080b0
        /*0738*/ 	.word	0x00000002
        /*073c*/ 	.word	0x000000c0
        /*0740*/ 	.short	0x010a
        /*0742*/ 	.byte	0xff
	.zero		1


	//   ....[100]....
        /*0744*/ 	.word	0x00008110
        /*0748*/ 	.word	0x00000002
        /*074c*/ 	.word	0x00000070
        /*0750*/ 	.short	0x010a
        /*0752*/ 	.byte	0xff
	.zero		1


	//   ....[101]....
        /*0754*/ 	.word	0x00008160
        /*0758*/ 	.word	0x00000002
        /*075c*/ 	.word	0x00000060
        /*0760*/ 	.short	0x010a
        /*0762*/ 	.byte	0xff
	.zero		1


	//   ....[102]....
        /*0764*/ 	.word	0x000081c0
        /*0768*/ 	.word	0x00000000
        /*076c*/ 	.word	0x00000070
        /*0770*/ 	.short	0x010a
        /*0772*/ 	.byte	0xff
	.zero		1


	//   ....[103]....
        /*0774*/ 	.word	0x00008220
        /*0778*/ 	.word	0x00000000
        /*077c*/ 	.word	0x00000008
        /*0780*/ 	.short	0x010a
        /*0782*/ 	.byte	0xff
	.zero		1


	//   ....[104]....
        /*0784*/ 	.word	0x00008300
        /*0788*/ 	.word	0x00000000
        /*078c*/ 	.word	0x00000008
        /*0790*/ 	.short	0x010a
        /*0792*/ 	.byte	0xff
	.zero		1


	//   ....[105]....
        /*0794*/ 	.word	0x00008350
        /*0798*/ 	.word	0x00000000
        /*079c*/ 	.word	0x00000060
        /*07a0*/ 	.short	0x010a
        /*07a2*/ 	.byte	0xff
	.zero		1


	//   ....[106]....
        /*07a4*/ 	.word	0x000083b0
        /*07a8*/ 	.word	0x00000000
        /*07ac*/ 	.word	0x000000a0
        /*07b0*/ 	.short	0x010a
        /*07b2*/ 	.byte	0xff
	.zero		1


	//   ....[107]....
        /*07b4*/ 	.word	0x00008410
        /*07b8*/ 	.word	0x00000000
        /*07bc*/ 	.word	0x00000000
        /*07c0*/ 	.short	0x010a
        /*07c2*/ 	.byte	0xff
	.zero		1


	//   ....[108]....
        /*07c4*/ 	.word	0x00008470
        /*07c8*/ 	.word	0x00000000
        /*07cc*/ 	.word	0x00000000
        /*07d0*/ 	.short	0x010a
        /*07d2*/ 	.byte	0xff
	.zero		1


	//   ....[109]....
        /*07d4*/ 	.word	0x000084d0
        /*07d8*/ 	.word	0x00000000
        /*07dc*/ 	.word	0x00000000
        /*07e0*/ 	.short	0x010a
        /*07e2*/ 	.byte	0xff
	.zero		1


	//   ....[110]....
        /*07e4*/ 	.word	0x00008530
        /*07e8*/ 	.word	0x00000000
        /*07ec*/ 	.word	0x00000000
        /*07f0*/ 	.short	0x010a
        /*07f2*/ 	.byte	0xff
	.zero		1


	//   ....[111]....
        /*07f4*/ 	.word	0x00008590
        /*07f8*/ 	.word	0x00000000
        /*07fc*/ 	.word	0x000000e0
        /*0800*/ 	.short	0x010a
        /*0802*/ 	.byte	0xff
	.zero		1


	//   ....[112]....
        /*0804*/ 	.word	0x000085e0
        /*0808*/ 	.word	0x0000000c
        /*080c*/ 	.word	0x00000060
        /*0810*/ 	.short	0x010a
        /*0812*/ 	.byte	0xff
	.zero		1


	//   ....[113]....
        /*0814*/ 	.word	0x00008640
        /*0818*/ 	.word	0x00000000
        /*081c*/ 	.word	0x00000058
        /*0820*/ 	.short	0x010a
        /*0822*/ 	.byte	0xff
	.zero		1


	//   ....[114]....
        /*0824*/ 	.word	0x000086a0
        /*0828*/ 	.word	0x00000000
        /*082c*/ 	.word	0x00000040
        /*0830*/ 	.short	0x010a
        /*0832*/ 	.byte	0xff
	.zero		1


	//   ....[115]....
        /*0834*/ 	.word	0x00008700
        /*0838*/ 	.word	0x00000000
        /*083c*/ 	.word	0x00000048
        /*0840*/ 	.short	0x010a
        /*0842*/ 	.byte	0xff
	.zero		1


	//   ....[116]....
        /*0844*/ 	.word	0x00008760
        /*0848*/ 	.word	0x00000000
        /*084c*/ 	.word	0x00000040
        /*0850*/ 	.short	0x010a
        /*0852*/ 	.byte	0xff
	.zero		1


	//   ....[117]....
        /*0854*/ 	.word	0x000087b0
        /*0858*/ 	.word	0x00000003
        /*085c*/ 	.word	0x00000060
        /*0860*/ 	.short	0x010a
        /*0862*/ 	.byte	0xff
	.zero		1


	//   ....[118]....
        /*0864*/ 	.word	0x00008800
        /*0868*/ 	.word	0x00000003
        /*086c*/ 	.word	0x00000030
        /*0870*/ 	.short	0x010a
        /*0872*/ 	.byte	0xff
	.zero		1


	//   ....[119]....
        /*0874*/ 	.word	0x00008850
        /*0878*/ 	.word	0x0000005a
        /*087c*/ 	.word	0x00000080
        /*0880*/ 	.short	0x010a
        /*0882*/ 	.byte	0xff
	.zero		1


	//   ....[120]....
        /*0884*/ 	.word	0x000088a0
        /*0888*/ 	.word	0x0000006d
        /*088c*/ 	.word	0x00000030
        /*0890*/ 	.short	0x010a
        /*0892*/ 	.byte	0xff
	.zero		1


	//----- nvinfo : EIATTR_NUM_MBARRIERS
	.align		4
.L_47:
        /*0894*/ 	.byte	0x03, 0x38
        /*0896*/ 	.short	0x001d


	//----- nvinfo : EIATTR_EXIT_INSTR_OFFSETS
	.align		4
        /*0898*/ 	.byte	0x04, 0x1c
        /*089a*/ 	.short	(.L_49 - .L_48)


	//   ....[0]....
.L_48:
        /*089c*/ 	.word	0x00002a10


	//   ....[1]....
        /*08a0*/ 	.word	0x00002f00


	//   ....[2]....
        /*08a4*/ 	.word	0x00002f60


	//   ....[3]....
        /*08a8*/ 	.word	0x000042e0


	//   ....[4]....
        /*08ac*/ 	.word	0x000051c0


	//   ....[5]....
        /*08b0*/ 	.word	0x00005200


	//   ....[6]....
        /*08b4*/ 	.word	0x00007e80


	//----- nvinfo : EIATTR_MAX_THREADS
	.align		4
.L_49:
        /*08b8*/ 	.byte	0x04, 0x05
        /*08ba*/ 	.short	(.L_51 - .L_50)
.L_50:
        /*08bc*/ 	.word	0x00000100
        /*08c0*/ 	.word	0x00000001
        /*08c4*/ 	.word	0x00000001


	//----- nvinfo : EIATTR_CRS_STACK_SIZE
	.align		4
.L_51:
        /*08c8*/ 	.byte	0x04, 0x1e
        /*08ca*/ 	.short	(.L_53 - .L_52)
.L_52:
        /*08cc*/ 	.word	0x00000000


	//----- nvinfo : EIATTR_CBANK_PARAM_SIZE
	.align		4
.L_53:
        /*08d0*/ 	.byte	0x03, 0x19
        /*08d2*/ 	.short	0x0800


	//----- nvinfo : EIATTR_PARAM_CBANK
	.align		4
        /*08d4*/ 	.byte	0x04, 0x0a
        /*08d6*/ 	.short	(.L_55 - .L_54)
	.align		4
.L_54:
        /*08d8*/ 	.word	index@(.nv.constant0._ZN7cutlass13device_kernelINS_4gemm6kernel13GemmUniversalIN4cute5tupleIJiiiiEEENS1_10collective13CollectiveMmaINS1_35MainloopSm100TmaUmmaWarpSpecializedILi3ELi2ELi4ENS5_IJNS4_1CILi2EEESB_NSA_ILi1EEEEEEEENS5_IJNSA_ILi128EEESF_SF_EEENS_12float_e5m2_tENS5_IJlSC_lEEESH_SI_NS4_8TiledMMAINS4_8MMA_AtomIJNS4_10MMA_TraitsINS4_25SM100_MMA_F8F6F4_2x1SM_SSEJSH_SH_fSF_SF_NS4_17integral_constantINS4_4UMMA5MajorELSP_0EEESQ_NSN_INSO_7ScaleInELSR_0EEESS_EEEEEENS4_6LayoutINS5_IJSC_SC_SC_EEENS5_IJNSA_ILi0EEESX_SX_EEEEENS5_IJNS4_10UnderscoreES10_S10_EEEEENS4_28SM100_TMA_2SM_LOAD_MULTICASTENS4_14ComposedLayoutINS4_7SwizzleILi3ELi4ELi3EEENS4_18smem_ptr_flag_bitsILi8EEENSV_INS5_IJNSA_ILi8EEESF_EEENS5_IJSF_SC_EEEEEEEvNS4_8identityENS4_18SM100_TMA_2SM_LOADES1D_vS1E_EENS_8epilogue10collective18CollectiveEpilogueINS1H_23Sm100TmaWarpSpecializedILi2ELi2ELi32ELb0ELb0EEEJNS5_IJNSA_ILi64EEESF_SF_EEENS5_IJNSV_IS1M_SC_EENSV_INS5_IJNSA_ILi32EEESB_EEENS5_IJSC_S1M_EEEEEEEESH_SI_SH_SI_NS1H_6fusion15FusionCallbacksIS1L_NS1U_17LinearCombinationISH_fSH_fLNS_15FloatRoundStyleE2EEES1N_S1T_JEEENS4_5SM1004TMEM4LOAD26SM100_TMEM_LOAD_32dp32b32xENS4_13SM90_TMA_LOADENS14_INS15_ILi1ELi4ELi3EEES18_NSV_INS5_IJS19_S1P_EEENS5_IJS1P_SC_EEEEEEENS4_39AutoVectorizingCopyWithAssumedAlignmentILi128EEENS4_14SM90_TMA_STOREES29_S2B_S2B_EEEvvEEEEvNT_6ParamsE)
        /*08dc*/ 	.short	0x0380
        /*08de*/ 	.short	0x0800


	//----- nvinfo : EIATTR_SW_WAR
	.align		4
.L_55:
        /*08e0*/ 	.byte	0x04, 0x36
        /*08e2*/ 	.short	(.L_57 - .L_56)
.L_56:
        /*08e4*/ 	.word	0x00000008
.L_57:


//--------------------- .nv.callgraph             --------------------------
	.section	.nv.callgraph,"",@"SHT_CUDA_CALLGRAPH"
	.align	4
	.sectionentsize	8
	.align		4
        /*0000*/ 	.word	0x00000000
	.align		4
        /*0004*/ 	.word	0xffffffff
	.align		4
        /*0008*/ 	.word	index@(_ZN7cutlass13device_kernelINS_4gemm6kernel13GemmUniversalIN4cute5tupleIJiiiiEEENS1_10collective13CollectiveMmaINS1_35MainloopSm100TmaUmmaWarpSpecializedILi3ELi2ELi4ENS5_IJNS4_1CILi2EEESB_NSA_ILi1EEEEEEEENS5_IJNSA_ILi128EEESF_SF_EEENS_12float_e5m2_tENS5_IJlSC_lEEESH_SI_NS4_8TiledMMAINS4_8MMA_AtomIJNS4_10MMA_TraitsINS4_25SM100_MMA_F8F6F4_2x1SM_SSEJSH_SH_fSF_SF_NS4_17integral_constantINS4_4UMMA5MajorELSP_0EEESQ_NSN_INSO_7ScaleInELSR_0EEESS_EEEEEENS4_6LayoutINS5_IJSC_SC_SC_EEENS5_IJNSA_ILi0EEESX_SX_EEEEENS5_IJNS4_10UnderscoreES10_S10_EEEEENS4_28SM100_TMA_2SM_LOAD_MULTICASTENS4_14ComposedLayoutINS4_7SwizzleILi3ELi4ELi3EEENS4_18smem_ptr_flag_bitsILi8EEENSV_INS5_IJNSA_ILi8EEESF_EEENS5_IJSF_SC_EEEEEEEvNS4_8identityENS4_18SM100_TMA_2SM_LOADES1D_vS1E_EENS_8epilogue10collective18CollectiveEpilogueINS1H_23Sm100TmaWarpSpecializedILi2ELi2ELi32ELb0ELb0EEEJNS5_IJNSA_ILi64EEESF_SF_EEENS5_IJNSV_IS1M_SC_EENSV_INS5_IJNSA_ILi32EEESB_EEENS5_IJSC_S1M_EEEEEEEESH_SI_SH_SI_NS1H_6fusion15FusionCallbacksIS1L_NS1U_17LinearCombinationISH_fSH_fLNS_15FloatRoundStyleE2EEES1N_S1T_JEEENS4_5SM1004TMEM4LOAD26SM100_TMEM_LOAD_32dp32b32xENS4_13SM90_TMA_LOADENS14_INS15_ILi1ELi4ELi3EEES18_NSV_INS5_IJS19_S1P_EEENS5_IJS1P_SC_EEEEEEENS4_39AutoVectorizingCopyWithAssumedAlignmentILi128EEENS4_14SM90_TMA_STOREES29_S2B_S2B_EEEvvEEEEvNT_6ParamsE)
	.align		4
        /*000c*/ 	.word	index@(__assertfail)
	.align		4
        /*0010*/ 	.word	0x00000000
	.align		4
        /*0014*/ 	.word	0xfffffffe
	.align		4
        /*0018*/ 	.word	0x00000000
	.align		4
        /*001c*/ 	.word	0xfffffffd
	.align		4
        /*0020*/ 	.word	0x00000000
	.align		4
        /*0024*/ 	.word	0xfffffffc


//--------------------- .nv.constant4             --------------------------
	.section	.nv.constant4,"a",@progbits
	.align	8
	.align		8
.nv.constant4:
        /*0000*/ 	.dword	__assertfail
	.align		8
        /*0008*/ 	.dword	__unnamed_1
	.align		8
        /*0010*/ 	.dword	__unnamed_2
	.align		8
        /*0018*/ 	.dword	_ZN40_INTERNAL_34441ca7_4_k_cu_c67d414b_100394cuda3std3__45__cpo5beginE
	.align		8
        /*0020*/ 	.dword	_ZN40_INTERNAL_34441ca7_4_k_cu_c67d414b_100394cuda3std3__45__cpo3endE
	.align		8
        /*0028*/ 	.dword	_ZN40_INTERNAL_34441ca7_4_k_cu_c67d414b_100394cuda3std3__45__cpo6cbeginE
	.align		8
        /*0030*/ 	.dword	_ZN40_INTERNAL_34441ca7_4_k_cu_c67d414b_100394cuda3std3__45__cpo4cendE
	.align		8
        /*0038*/ 	.dword	_ZN40_INTERNAL_34441ca7_4_k_cu_c67d414b_100394cuda3std3__442_GLOBAL__N__34441ca7_4_k_cu_c67d414b_100396ignoreE
	.align		8
        /*0040*/ 	.dword	_ZN40_INTERNAL_34441ca7_4_k_cu_c67d414b_100394cuda3std3__419piecewise_constructE
	.align		8
        /*0048*/ 	.dword	_ZN40_INTERNAL_34441ca7_4_k_cu_c67d414b_100394cuda3std3__48in_placeE
	.align		8
        /*0050*/ 	.dword	_ZN40_INTERNAL_34441ca7_4_k_cu_c67d414b_100394cuda3std6ranges3__45__cpo4swapE
	.align		8
        /*0058*/ 	.dword	_ZN40_INTERNAL_34441ca7_4_k_cu_c67d414b_100394cuda3std6ranges3__45__cpo9iter_moveE
	.align		8
        /*0060*/ 	.dword	_ZN40_INTERNAL_34441ca7_4_k_cu_c67d414b_100394cute7productE
	.align		8
        /*0068*/ 	.dword	_ZN40_INTERNAL_34441ca7_4_k_cu_c67d414b_100394cute1_E
	.align		8
        /*0070*/ 	.dword	$str$25
	.align		8
        /*0078*/ 	.dword	$str$26
	.align		8
        /*0080*/ 	.dword	$str$27
	.align		8
        /*0088*/ 	.dword	$str$28


//--------------------- .text._ZN7cutlass13device_kernelINS_4gemm6kernel13GemmUniversalIN4cute5tupleIJiiiiEEENS1_10collective13CollectiveMmaINS1_35MainloopSm100TmaUmmaWarpSpecializedILi3ELi2ELi4ENS5_IJNS4_1CILi2EEESB_NSA_ILi1EEEEEEEENS5_IJNSA_ILi128EEESF_SF_EEENS_12float_e5m2_tENS5_IJlSC_lEEESH_SI_NS4_8TiledMMAINS4_8MMA_AtomIJNS4_10MMA_TraitsINS4_25SM100_MMA_F8F6F4_2x1SM_SSEJSH_SH_fSF_SF_NS4_17integral_constantINS4_4UMMA5MajorELSP_0EEESQ_NSN_INSO_7ScaleInELSR_0EEESS_EEEEEENS4_6LayoutINS5_IJSC_SC_SC_EEENS5_IJNSA_ILi0EEESX_SX_EEEEENS5_IJNS4_10UnderscoreES10_S10_EEEEENS4_28SM100_TMA_2SM_LOAD_MULTICASTENS4_14ComposedLayoutINS4_7SwizzleILi3ELi4ELi3EEENS4_18smem_ptr_flag_bitsILi8EEENSV_INS5_IJNSA_ILi8EEESF_EEENS5_IJSF_SC_EEEEEEEvNS4_8identityENS4_18SM100_TMA_2SM_LOADES1D_vS1E_EENS_8epilogue10collective18CollectiveEpilogueINS1H_23Sm100TmaWarpSpecializedILi2ELi2ELi32ELb0ELb0EEEJNS5_IJNSA_ILi64EEESF_SF_EEENS5_IJNSV_IS1M_SC_EENSV_INS5_IJNSA_ILi32EEESB_EEENS5_IJSC_S1M_EEEEEEEESH_SI_SH_SI_NS1H_6fusion15FusionCallbacksIS1L_NS1U_17LinearCombinationISH_fSH_fLNS_15FloatRoundStyleE2EEES1N_S1T_JEEENS4_5SM1004TMEM4LOAD26SM100_TMEM_LOAD_32dp32b32xENS4_13SM90_TMA_LOADENS14_INS15_ILi1ELi4ELi3EEES18_NSV_INS5_IJS19_S1P_EEENS5_IJS1P_SC_EEEEEEENS4_39AutoVectorizingCopyWithAssumedAlignmentILi128EEENS4_14SM90_TMA_STOREES29_S2B_S2B_EEEvvEEEEvNT_6ParamsE --------------------------
	.section	.text._ZN7cutlass13device_kernelINS_4gemm6kernel13GemmUniversalIN4cute5tupleIJiiiiEEENS1_10collective13CollectiveMmaINS1_35MainloopSm100TmaUmmaWarpSpecializedILi3ELi2ELi4ENS5_IJNS4_1CILi2EEESB_NSA_ILi1EEEEEEEENS5_IJNSA_ILi128EEESF_SF_EEENS_12float_e5m2_tENS5_IJlSC_lEEESH_SI_NS4_8TiledMMAINS4_8MMA_AtomIJNS4_10MMA_TraitsINS4_25SM100_MMA_F8F6F4_2x1SM_SSEJSH_SH_fSF_SF_NS4_17integral_constantINS4_4UMMA5MajorELSP_0EEESQ_NSN_INSO_7ScaleInELSR_0EEESS_EEEEEENS4_6LayoutINS5_IJSC_SC_SC_EEENS5_IJNSA_ILi0EEESX_SX_EEEEENS5_IJNS4_10UnderscoreES10_S10_EEEEENS4_28SM100_TMA_2SM_LOAD_MULTICASTENS4_14ComposedLayoutINS4_7SwizzleILi3ELi4ELi3EEENS4_18smem_ptr_flag_bitsILi8EEENSV_INS5_IJNSA_ILi8EEESF_EEENS5_IJSF_SC_EEEEEEEvNS4_8identityENS4_18SM100_TMA_2SM_LOADES1D_vS1E_EENS_8epilogue10collective18CollectiveEpilogueINS1H_23Sm100TmaWarpSpecializedILi2ELi2ELi32ELb0ELb0EEEJNS5_IJNSA_ILi64EEESF_SF_EEENS5_IJNSV_IS1M_SC_EENSV_INS5_IJNSA_ILi32EEESB_EEENS5_IJSC_S1M_EEEEEEEESH_SI_SH_SI_NS1H_6fusion15FusionCallbacksIS1L_NS1U_17LinearCombinationISH_fSH_fLNS_15FloatRoundStyleE2EEES1N_S1T_JEEENS4_5SM1004TMEM4LOAD26SM100_TMEM_LOAD_32dp32b32xENS4_13SM90_TMA_LOADENS14_INS15_ILi1ELi4ELi3EEES18_NSV_INS5_IJS19_S1P_EEENS5_IJS1P_SC_EEEEEEENS4_39AutoVectorizingCopyWithAssumedAlignmentILi128EEENS4_14SM90_TMA_STOREES29_S2B_S2B_EEEvvEEEEvNT_6ParamsE,"ax",@progbits
	.align	128
.text._ZN7cutlass13device_kernelINS_4gemm6kernel13GemmUniversalIN4cute5tupleIJiiiiEEENS1_10collective13CollectiveMmaINS1_35MainloopSm100TmaUmmaWarpSpecializedILi3ELi2ELi4ENS5_IJNS4_1CILi2EEESB_NSA_ILi1EEEEEEEENS5_IJNSA_ILi128EEESF_SF_EEENS_12float_e5m2_tENS5_IJlSC_lEEESH_SI_NS4_8TiledMMAINS4_8MMA_AtomIJNS4_10MMA_TraitsINS4_25SM100_MMA_F8F6F4_2x1SM_SSEJSH_SH_fSF_SF_NS4_17integral_constantINS4_4UMMA5MajorELSP_0EEESQ_NSN_INSO_7ScaleInELSR_0EEESS_EEEEEENS4_6LayoutINS5_IJSC_SC_SC_EEENS5_IJNSA_ILi0EEESX_SX_EEEEENS5_IJNS4_10UnderscoreES10_S10_EEEEENS4_28SM100_TMA_2SM_LOAD_MULTICASTENS4_14ComposedLayoutINS4_7SwizzleILi3ELi4ELi3EEENS4_18smem_ptr_flag_bitsILi8EEENSV_INS5_IJNSA_ILi8EEESF_EEENS5_IJSF_SC_EEEEEEEvNS4_8identityENS4_18SM100_TMA_2SM_LOADES1D_vS1E_EENS_8epilogue10collective18CollectiveEpilogueINS1H_23Sm100TmaWarpSpecializedILi2ELi2ELi32ELb0ELb0EEEJNS5_IJNSA_ILi64EEESF_SF_EEENS5_IJNSV_IS1M_SC_EENSV_INS5_IJNSA_ILi32EEESB_EEENS5_IJSC_S1M_EEEEEEEESH_SI_SH_SI_NS1H_6fusion15FusionCallbacksIS1L_NS1U_17LinearCombinationISH_fSH_fLNS_15FloatRoundStyleE2EEES1N_S1T_JEEENS4_5SM1004TMEM4LOAD26SM100_TMEM_LOAD_32dp32b32xENS4_13SM90_TMA_LOADENS14_INS15_ILi1ELi4ELi3EEES18_NSV_INS5_IJS19_S1P_EEENS5_IJS1P_SC_EEEEEEENS4_39AutoVectorizingCopyWithAssumedAlignmentILi128EEENS4_14SM90_TMA_STOREES29_S2B_S2B_EEEvvEEEEvNT_6ParamsE:
        .type           _ZN7cutlass13device_kernelINS_4gemm6kernel13GemmUniversalIN4cute5tupleIJiiiiEEENS1_10collective13CollectiveMmaINS1_35MainloopSm100TmaUmmaWarpSpecializedILi3ELi2ELi4ENS5_IJNS4_1CILi2EEESB_NSA_ILi1EEEEEEEENS5_IJNSA_ILi128EEESF_SF_EEENS_12float_e5m2_tENS5_IJlSC_lEEESH_SI_NS4_8TiledMMAINS4_8MMA_AtomIJNS4_10MMA_TraitsINS4_25SM100_MMA_F8F6F4_2x1SM_SSEJSH_SH_fSF_SF_NS4_17integral_constantINS4_4UMMA5MajorELSP_0EEESQ_NSN_INSO_7ScaleInELSR_0EEESS_EEEEEENS4_6LayoutINS5_IJSC_SC_SC_EEENS5_IJNSA_ILi0EEESX_SX_EEEEENS5_IJNS4_10UnderscoreES10_S10_EEEEENS4_28SM100_TMA_2SM_LOAD_MULTICASTENS4_14ComposedLayoutINS4_7SwizzleILi3ELi4ELi3EEENS4_18smem_ptr_flag_bitsILi8EEENSV_INS5_IJNSA_ILi8EEESF_EEENS5_IJSF_SC_EEEEEEEvNS4_8identityENS4_18SM100_TMA_2SM_LOADES1D_vS1E_EENS_8epilogue10collective18CollectiveEpilogueINS1H_23Sm100TmaWarpSpecializedILi2ELi2ELi32ELb0ELb0EEEJNS5_IJNSA_ILi64EEESF_SF_EEENS5_IJNSV_IS1M_SC_EENSV_INS5_IJNSA_ILi32EEESB_EEENS5_IJSC_S1M_EEEEEEEESH_SI_SH_SI_NS1H_6fusion15FusionCallbacksIS1L_NS1U_17LinearCombinationISH_fSH_fLNS_15FloatRoundStyleE2EEES1N_S1T_JEEENS4_5SM1004TMEM4LOAD26SM100_TMEM_LOAD_32dp32b32xENS4_13SM90_TMA_LOADENS14_INS15_ILi1ELi4ELi3EEES18_NSV_INS5_IJS19_S1P_EEENS5_IJS1P_SC_EEEEEEENS4_39AutoVectorizingCopyWithAssumedAlignmentILi128EEENS4_14SM90_TMA_STOREES29_S2B_S2B_EEEvvEEEEvNT_6ParamsE,@function
        .size           _ZN7cutlass13device_kernelINS_4gemm6kernel13GemmUniversalIN4cute5tupleIJiiiiEEENS1_10collective13CollectiveMmaINS1_35MainloopSm100TmaUmmaWarpSpecializedILi3ELi2ELi4ENS5_IJNS4_1CILi2EEESB_NSA_ILi1EEEEEEEENS5_IJNSA_ILi128EEESF_SF_EEENS_12float_e5m2_tENS5_IJlSC_lEEESH_SI_NS4_8TiledMMAINS4_8MMA_AtomIJNS4_10MMA_TraitsINS4_25SM100_MMA_F8F6F4_2x1SM_SSEJSH_SH_fSF_SF_NS4_17integral_constantINS4_4UMMA5MajorELSP_0EEESQ_NSN_INSO_7ScaleInELSR_0EEESS_EEEEEENS4_6LayoutINS5_IJSC_SC_SC_EEENS5_IJNSA_ILi0EEESX_SX_EEEEENS5_IJNS4_10UnderscoreES10_S10_EEEEENS4_28SM100_TMA_2SM_LOAD_MULTICASTENS4_14ComposedLayoutINS4_7SwizzleILi3ELi4ELi3EEENS4_18smem_ptr_flag_bitsILi8EEENSV_INS5_IJNSA_ILi8EEESF_EEENS5_IJSF_SC_EEEEEEEvNS4_8identityENS4_18SM100_TMA_2SM_LOADES1D_vS1E_EENS_8epilogue10collective18CollectiveEpilogueINS1H_23Sm100TmaWarpSpecializedILi2ELi2ELi32ELb0ELb0EEEJNS5_IJNSA_ILi64EEESF_SF_EEENS5_IJNSV_IS1M_SC_EENSV_INS5_IJNSA_ILi32EEESB_EEENS5_IJSC_S1M_EEEEEEEESH_SI_SH_SI_NS1H_6fusion15FusionCallbacksIS1L_NS1U_17LinearCombinationISH_fSH_fLNS_15FloatRoundStyleE2EEES1N_S1T_JEEENS4_5SM1004TMEM4LOAD26SM100_TMEM_LOAD_32dp32b32xENS4_13SM90_TMA_LOADENS14_INS15_ILi1ELi4ELi3EEES18_NSV_INS5_IJS19_S1P_EEENS5_IJS1P_SC_EEEEEEENS4_39AutoVectorizingCopyWithAssumedAlignmentILi128EEENS4_14SM90_TMA_STOREES29_S2B_S2B_EEEvvEEEEvNT_6ParamsE,(.L_x_160 - _ZN7cutlass13device_kernelINS_4gemm6kernel13GemmUniversalIN4cute5tupleIJiiiiEEENS1_10collective13CollectiveMmaINS1_35MainloopSm100TmaUmmaWarpSpecializedILi3ELi2ELi4ENS5_IJNS4_1CILi2EEESB_NSA_ILi1EEEEEEEENS5_IJNSA_ILi128EEESF_SF_EEENS_12float_e5m2_tENS5_IJlSC_lEEESH_SI_NS4_8TiledMMAINS4_8MMA_AtomIJNS4_10MMA_TraitsINS4_25SM100_MMA_F8F6F4_2x1SM_SSEJSH_SH_fSF_SF_NS4_17integral_constantINS4_4UMMA5MajorELSP_0EEESQ_NSN_INSO_7ScaleInELSR_0EEESS_EEEEEENS4_6LayoutINS5_IJSC_SC_SC_EEENS5_IJNSA_ILi0EEESX_SX_EEEEENS5_IJNS4_10UnderscoreES10_S10_EEEEENS4_28SM100_TMA_2SM_LOAD_MULTICASTENS4_14ComposedLayoutINS4_7SwizzleILi3ELi4ELi3EEENS4_18smem_ptr_flag_bitsILi8EEENSV_INS5_IJNSA_ILi8EEESF_EEENS5_IJSF_SC_EEEEEEEvNS4_8identityENS4_18SM100_TMA_2SM_LOADES1D_vS1E_EENS_8epilogue10collective18CollectiveEpilogueINS1H_23Sm100TmaWarpSpecializedILi2ELi2ELi32ELb0ELb0EEEJNS5_IJNSA_ILi64EEESF_SF_EEENS5_IJNSV_IS1M_SC_EENSV_INS5_IJNSA_ILi32EEESB_EEENS5_IJSC_S1M_EEEEEEEESH_SI_SH_SI_NS1H_6fusion15FusionCallbacksIS1L_NS1U_17LinearCombinationISH_fSH_fLNS_15FloatRoundStyleE2EEES1N_S1T_JEEENS4_5SM1004TMEM4LOAD26SM100_TMEM_LOAD_32dp32b32xENS4_13SM90_TMA_LOADENS14_INS15_ILi1ELi4ELi3EEES18_NSV_INS5_IJS19_S1P_EEENS5_IJS1P_SC_EEEEEEENS4_39AutoVectorizingCopyWithAssumedAlignmentILi128EEENS4_14SM90_TMA_STOREES29_S2B_S2B_EEEvvEEEEvNT_6ParamsE)
        .other          _ZN7cutlass13device_kernelINS_4gemm6kernel13GemmUniversalIN4cute5tupleIJiiiiEEENS1_10collective13CollectiveMmaINS1_35MainloopSm100TmaUmmaWarpSpecializedILi3ELi2ELi4ENS5_IJNS4_1CILi2EEESB_NSA_ILi1EEEEEEEENS5_IJNSA_ILi128EEESF_SF_EEENS_12float_e5m2_tENS5_IJlSC_lEEESH_SI_NS4_8TiledMMAINS4_8MMA_AtomIJNS4_10MMA_TraitsINS4_25SM100_MMA_F8F6F4_2x1SM_SSEJSH_SH_fSF_SF_NS4_17integral_constantINS4_4UMMA5MajorELSP_0EEESQ_NSN_INSO_7ScaleInELSR_0EEESS_EEEEEENS4_6LayoutINS5_IJSC_SC_SC_EEENS5_IJNSA_ILi0EEESX_SX_EEEEENS5_IJNS4_10UnderscoreES10_S10_EEEEENS4_28SM100_TMA_2SM_LOAD_MULTICASTENS4_14ComposedLayoutINS4_7SwizzleILi3ELi4ELi3EEENS4_18smem_ptr_flag_bitsILi8EEENSV_INS5_IJNSA_ILi8EEESF_EEENS5_IJSF_SC_EEEEEEEvNS4_8identityENS4_18SM100_TMA_2SM_LOADES1D_vS1E_EENS_8epilogue10collective18CollectiveEpilogueINS1H_23Sm100TmaWarpSpecializedILi2ELi2ELi32ELb0ELb0EEEJNS5_IJNSA_ILi64EEESF_SF_EEENS5_IJNSV_IS1M_SC_EENSV_INS5_IJNSA_ILi32EEESB_EEENS5_IJSC_S1M_EEEEEEEESH_SI_SH_SI_NS1H_6fusion15FusionCallbacksIS1L_NS1U_17LinearCombinationISH_fSH_fLNS_15FloatRoundStyleE2EEES1N_S1T_JEEENS4_5SM1004TMEM4LOAD26SM100_TMEM_LOAD_32dp32b32xENS4_13SM90_TMA_LOADENS14_INS15_ILi1ELi4ELi3EEES18_NSV_INS5_IJS19_S1P_EEENS5_IJS1P_SC_EEEEEEENS4_39AutoVectorizingCopyWithAssumedAlignmentILi128EEENS4_14SM90_TMA_STOREES29_S2B_S2B_EEEvvEEEEvNT_6ParamsE,@"STO_CUDA_ENTRY STV_DEFAULT"
_ZN7cutlass13device_kernelINS_4gemm6kernel13GemmUniversalIN4cute5tupleIJiiiiEEENS1_10collective13CollectiveMmaINS1_35MainloopSm100TmaUmmaWarpSpecializedILi3ELi2ELi4ENS5_IJNS4_1CILi2EEESB_NSA_ILi1EEEEEEEENS5_IJNSA_ILi128EEESF_SF_EEENS_12float_e5m2_tENS5_IJlSC_lEEESH_SI_NS4_8TiledMMAINS4_8MMA_AtomIJNS4_10MMA_TraitsINS4_25SM100_MMA_F8F6F4_2x1SM_SSEJSH_SH_fSF_SF_NS4_17integral_constantINS4_4UMMA5MajorELSP_0EEESQ_NSN_INSO_7ScaleInELSR_0EEESS_EEEEEENS4_6LayoutINS5_IJSC_SC_SC_EEENS5_IJNSA_ILi0EEESX_SX_EEEEENS5_IJNS4_10UnderscoreES10_S10_EEEEENS4_28SM100_TMA_2SM_LOAD_MULTICASTENS4_14ComposedLayoutINS4_7SwizzleILi3ELi4ELi3EEENS4_18smem_ptr_flag_bitsILi8EEENSV_INS5_IJNSA_ILi8EEESF_EEENS5_IJSF_SC_EEEEEEEvNS4_8identityENS4_18SM100_TMA_2SM_LOADES1D_vS1E_EENS_8epilogue10collective18CollectiveEpilogueINS1H_23Sm100TmaWarpSpecializedILi2ELi2ELi32ELb0ELb0EEEJNS5_IJNSA_ILi64EEESF_SF_EEENS5_IJNSV_IS1M_SC_EENSV_INS5_IJNSA_ILi32EEESB_EEENS5_IJSC_S1M_EEEEEEEESH_SI_SH_SI_NS1H_6fusion15FusionCallbacksIS1L_NS1U_17LinearCombinationISH_fSH_fLNS_15FloatRoundStyleE2EEES1N_S1T_JEEENS4_5SM1004TMEM4LOAD26SM100_TMEM_LOAD_32dp32b32xENS4_13SM90_TMA_LOADENS14_INS15_ILi1ELi4ELi3EEES18_NSV_INS5_IJS19_S1P_EEENS5_IJS1P_SC_EEEEEEENS4_39AutoVectorizingCopyWithAssumedAlignmentILi128EEENS4_14SM90_TMA_STOREES29_S2B_S2B_EEEvvEEEEvNT_6ParamsE:
[----:B------:R-:W1:Y:S01]  /*0000*/  LDC R1, c[0x0][0x37c] ;  /* 0x0000df00ff017b82 */ /* 0x000e620000000800 */
[----:B------:R-:W2:Y:S01]  /*0010*/  S2R R97, SR_TID.X ;  /* 0x0000000000617919 */ /* 0x000ea20000002100 */
[----:B------:R-:W3:Y:S06]  /*0020*/  LDCU.64 UR8, c[0x0][0x890] ;  /* 0x00011200ff0877ac */ /* 0x000eec0008000a00 */
[----:B------:R-:W4:Y:S01]  /*0030*/  S2UR UR46, SR_CgaCtaId ;  /* 0x00000000002e79c3 */ /* 0x000f220000008800 */
[----:B------:R-:W-:Y:S02]  /*0040*/  PRMT R86, RZ, 0x7610, R86 ;  /* 0x00007610ff567816 */ /* 0x000fe40000000056 */
[----:B------:R-:W-:Y:S01]  /*0050*/  ELECT P1, URZ, PT ;  /* 0x0000000000ff782f */ /* 0x000fe20003820000 */
[----:B---3--:R-:W-:-:S04]  /*0060*/  UISETP.NE.U32.AND UP0, UPT, UR8, URZ, UPT ;  /* 0x000000ff0800728c */ /* 0x008fc8000bf05070 */
[----:B------:R-:W-:Y:S02]  /*0070*/  UISETP.NE.AND.EX UP0, UPT, UR9, URZ, UPT, UP0 ;  /* 0x000000ff0900728c */ /* 0x000fe4000bf05300 */
[----:B----4-:R-:W-:Y:S02]  /*0080*/  ULOP3.LUT UR47, UR46, 0x1, URZ, 0xc0, !UPT ;  /* 0x000000012e2f7892 */ /* 0x010fe4000f8ec0ff */
[----:B------:R-:W-:Y:S01]  /*0090*/  ULOP3.LUT UR48, UR46, 0x1, URZ, 0x3c, !UPT ;  /* 0x000000012e307892 */ /* 0x000fe2000f8e3cff */
[----:B--2---:R-:W-:-:S05]  /*00a0*/  SHF.R.U32.HI R87, RZ, 0x5, R97 ;  /* 0x00000005ff577819 */ /* 0x004fca0000011661 */
[----:B------:R-:W2:Y:S02]  /*00b0*/  SHFL.IDX PT, R0, R87, RZ, 0x1f ;  /* 0x00001fff57007589 */ /* 0x000ea400000e0000 */
[----:B--2---:R-:W-:Y:S01]  /*00c0*/  R2UR UR25, R0 ;  /* 0x00000000001972ca */ /* 0x004fe200000e0000 */
[----:B-1----:R-:W-:-:S14]  /*00d0*/  BRA.U UP0, `(.L_x_0) ;  /* 0x0000000100307547 */ /* 0x002fdc000b800000 */
[----:B------:R-:W1:Y:S02]  /*00e0*/  LDCU.64 UR4, c[0x0][0x888] ;  /* 0x00011100ff0477ac */ /* 0x000e640008000a00 */
[----:B-1----:R-:W-:-:S04]  /*00f0*/  UISETP.NE.U32.AND UP0, UPT, UR4, URZ, UPT ;  /* 0x000000ff0400728c */ /* 0x002fc8000bf05070 */
[----:B------:R-:W-:-:S09]  /*0100*/  UISETP.NE.AND.EX UP0, UPT, UR5, URZ, UPT, UP0 ;  /* 0x000000ff0500728c */ /* 0x000fd2000bf05300 */
[----:B------:R-:W-:Y:S05]  /*0110*/  BRA.U !UP0, `(.L_x_1) ;  /* 0x0000000108147547 */ /* 0x000fea000b800000 */
[----:B------:R-:W1:Y:S01]  /*0120*/  LDC.64 R2, c[0x0][0x888] ;  /* 0x00022200ff027b82 */ /* 0x000e620000000a00 */
[----:B------:R-:W1:Y:S02]  /*0130*/  LDCU.64 UR4, c[0x0][0x358] ;  /* 0x00006b00ff0477ac */ /* 0x000e640008000a00 */
[----:B-1----:R1:W5:Y:S01]  /*0140*/  LDG.E R41, desc[UR4][R2.64] ;  /* 0x0000000402297981 */ /* 0x002362000c1e1900 */
[----:B------:R-:W-:Y:S01]  /*0150*/  HFMA2 R86, -RZ, RZ, 0, 5.9604644775390625e-08 ;  /* 0x00000001ff567431 */ /* 0x000fe200000001ff */
[----:B------:R-:W-:Y:S05]  /*0160*/  BRA `(.L_x_0) ;  /* 0x00000000000c7947 */ /* 0x000fea0003800000 */
.L_x_1:
[----:B------:R-:W1:Y:S01]  /*0170*/  LDCU UR4, c[0x0][0x880] ;  /* 0x00011000ff0477ac */ /* 0x000e620008000800 */
[----:B------:R-:W-:Y:S01]  /*0180*/  HFMA2 R86, -RZ, RZ, 0, 5.9604644775390625e-08 ;  /* 0x00000001ff567431 */ /* 0x000fe200000001ff */
[----:B-1----:R-:W-:-:S07]  /*0190*/  MOV R41, UR4 ;  /* 0x0000000400297c02 */ /* 0x002fce0008000f00 */
.L_x_0:
[----:B------:R-:W2:Y:S02]  /*01a0*/  LDCU.64 UR4, c[0x0][0x8b0] ;  /* 0x00011600ff0477ac */ /* 0x000ea40008000a00 */
[----:B--2---:R-:W-:-:S04]  /*01b0*/  UISETP.NE.U32.AND UP0, UPT, UR4, URZ, UPT ;  /* 0x000000ff0400728c */ /* 0x004fc8000bf05070 */
[----:B------:R-:W-:-:S09]  /*01c0*/  UISETP.NE.AND.EX UP0, UPT, UR5, URZ, UPT, UP0 ;  /* 0x000000ff0500728c */ /* 0x000fd2000bf05300 */
[----:B------:R-:W-:Y:S05]  /*01d0*/  BRA.U UP0, `(.L_x_2) ;  /* 0x0000000100287547 */ /* 0x000fea000b800000 */
[----:B------:R-:W2:Y:S02]  /*01e0*/  LDCU.64 UR4, c[0x0][0x8a8] ;  /* 0x00011500ff0477ac */ /* 0x000ea40008000a00 */
[----:B--2---:R-:W-:-:S04]  /*01f0*/  UISETP.NE.U32.AND UP0, UPT, UR4, URZ, UPT ;  /* 0x000000ff0400728c */ /* 0x004fc8000bf05070 */
[----:B------:R-:W-:-:S09]  /*0200*/  UISETP.NE.AND.EX UP0, UPT, UR5, URZ, UPT, UP0 ;  /* 0x000000ff0500728c */ /* 0x000fd2000bf05300 */
[----:B------:R-:W-:Y:S05]  /*0210*/  BRA.U !UP0, `(.L_x_3) ;  /* 0x0000000108107547 */ /* 0x000fea000b800000 */
[----:B------:R-:W2:Y:S01]  /*0220*/  LDC.64 R38, c[0x0][0x8a8] ;  /* 0x00022a00ff267b82 */ /* 0x000ea20000000a00 */
[----:B------:R-:W2:Y:S02]  /*0230*/  LDCU.64 UR4, c[0x0][0x358] ;  /* 0x00006b00ff0477ac */ /* 0x000ea40008000a00 */
[----:B--2---:R2:W5:Y:S01]  /*0240*/  LDG.E R38, desc[UR4][R38.64] ;  /* 0x0000000426267981 */ /* 0x004562000c1e1900 */
[----:B------:R-:W-:Y:S05]  /*0250*/  BRA `(.L_x_2) ;  /* 0x0000000000087947 */ /* 0x000fea0003800000 */
.L_x_3:
[----:B------:R-:W2:Y:S02]  /*0260*/  LDCU UR4, c[0x0][0x8a0] ;  /* 0x00011400ff0477ac */ /* 0x000ea40008000800 */
[----:B--2---:R-:W-:Y:S02]  /*0270*/  MOV R38, UR4 ;  /* 0x0000000400267c02 */ /* 0x004fe40008000f00 */
.L_x_2:
[----:B------:R-:W-:Y:S01]  /*0280*/  IMAD.U32 R0, RZ, RZ, UR25 ;  /* 0x00000019ff007e24 */ /* 0x000fe2000f8e00ff */
[----:B------:R-:W-:Y:S04]  /*0290*/  BSSY.RECONVERGENT B0, `(.L_x_4) ;  /* 0x000000c000007945 */ /* 0x000fe80003800200 */
[C---:B------:R-:W-:Y:S02]  /*02a0*/  ISETP.NE.OR P2, PT, R0.reuse, 0x1, !P1 ;  /* 0x000000010000780c */ /* 0x040fe40004f45670 */
[----:B------:R-:W-:-:S11]  /*02b0*/  ISETP.NE.OR P0, PT, R0, 0x3, !P1 ;  /* 0x000000030000780c */ /* 0x000fd60004f05670 */
[----:B------:R-:W-:Y:S05]  /*02c0*/  @P2 BRA `(.L_x_5) ;  /* 0x0000000000202947 */ /* 0x000fea0003800000 */
[----:B------:R-:W3:Y:S02]  /*02d0*/  LDCU.64 UR4, c[0x0][0x348] ;  /* 0x00006900ff0477ac */ /* 0x000ee40008000a00 */
[----:B---3--:R-:W-:Y:S02]  /*02e0*/  UIADD3 UR6, UP1, UPT, UR4, 0x80, URZ ;  /* 0x0000008004067890 */ /* 0x008fe4000ff3e0ff */
[----:B------:R-:W-:Y:S02]  /*02f0*/  UIADD3 UR4, UP0, UPT, UR4, 0x180, URZ ;  /* 0x0000018004047890 */ /* 0x000fe4000ff1e0ff */
[----:B------:R-:W-:Y:S02]  /*0300*/  UIADD3.X UR7, UPT, UPT, URZ, UR5, URZ, UP1, !UPT ;  /* 0x00000005ff077290 */ /* 0x000fe40008ffe4ff */
[----:B------:R-:W-:-:S07]  /*0310*/  UIADD3.X UR5, UPT, UPT, URZ, UR5, URZ, UP0, !UPT ;  /* 0x00000005ff057290 */ /* 0x000fce00087fe4ff */
[----:B------:R3:W-:Y:S02]  /*0320*/  UTMACCTL.PF [UR6] ;  /* 0x00000000060079b9 */ /* 0x0007e40008040000 */
[----:B------:R3:W-:Y:S02]  /*0330*/  UTMACCTL.PF [UR4] ;  /* 0x00000000040079b9 */ /* 0x0007e40008040000 */
[----:B---3--:R-:W-:Y:S01]  /*0340*/  NOP ;  /* 0x0000000000007918 */ /* 0x008fe20000000000 */
.L_x_5:
[----:B------:R-:W-:Y:S05]  /*0350*/  BSYNC.RECONVERGENT B0 ;  /* 0x0000000000007941 */ /* 0x000fea0003800200 */
.L_x_4:
[----:B------:R-:W-:Y:S04]  /*0360*/  BSSY.RECONVERGENT B0, `(.L_x_6) ;  /* 0x000000a000007945 */ /* 0x000fe80003800200 */
        /* <DEDUP_REMOVED lines=9> */
.L_x_7:
[----:B------:R-:W-:Y:S05]  /*0400*/  BSYNC.RECONVERGENT B0 ;  /* 0x0000000000007941 */ /* 0x000fea0003800200 */
.L_x_6:
[----:B------:R-:W3:Y:S01]  /*0410*/  LDCU.64 UR4, c[0x0][0x888] ;  /* 0x00011100ff0477ac */ /* 0x000ee20008000a00 */
[----:B------:R-:W-:Y:S02]  /*0420*/  UISETP.EQ.U32.AND UP1, UPT, UR8, URZ, UPT ;  /* 0x000000ff0800728c */ /* 0x000fe4000bf22070 */
[----:B------:R-:W-:Y:S02]  /*0430*/  UPLOP3.LUT UP3, UPT, UPT, UPT, UPT, 0x80, 0x8 ;  /* 0x000000000008789c */ /* 0x000fe40003f6f070 */
[----:B---3--:R-:W-:-:S04]  /*0440*/  UISETP.NE.U32.AND UP0, UPT, UR4, URZ, UPT ;  /* 0x000000ff0400728c */ /* 0x008fc8000bf05070 */
[----:B------:R-:W-:-:S04]  /*0450*/  UISETP.NE.AND.EX UP0, UPT, UR5, URZ, UPT, UP0 ;  /* 0x000000ff0500728c */ /* 0x000fc8000bf05300 */
[----:B------:R-:W-:-:S04]  /*0460*/  UISETP.EQ.OR.EX UP2, UPT, UR9, URZ, !UP0, UP1 ;  /* 0x000000ff0900728c */ /* 0x000fc8000c742710 */
[----:B------:R-:W-:-:S06]  /*0470*/  UP2UR UR4, UPR, URZ, 0x4 ;  /* 0x00000004ff047883 */ /* 0x000fcc0008000000 */
[----:B------:R-:W-:Y:S01]  /*0480*/  MOV R89, UR4 ;  /* 0x0000000400597c02 */ /* 0x000fe20008000f00 */
[----:B------:R-:W-:Y:S06]  /*0490*/  BRA.U !UP2, `(.L_x_8) ;  /* 0x000000010a207547 */ /* 0x000fec000b800000 */
[----:B------:R-:W-:Y:S01]  /*04a0*/  UISETP.NE.U32.AND UP1, UPT, UR8, URZ, UPT ;  /* 0x000000ff0800728c */ /* 0x000fe2000bf25070 */
[----:B-----5:R-:W-:Y:S01]  /*04b0*/  FSETP.NEU.AND P0, PT, R41, RZ, PT ;  /* 0x000000ff2900720b */ /* 0x020fe20003f0d000 */
[----:B------:R-:W-:Y:S02]  /*04c0*/  USEL UR4, URZ, 0xffffffff, UP0 ;  /* 0xffffffffff047887 */ /* 0x000fe40008000000 */
[----:B------:R-:W-:-:S10]  /*04d0*/  UISETP.NE.AND.EX UP1, UPT, UR9, URZ, UPT, UP1 ;  /* 0x000000ff0900728c */ /* 0x000fd4000bf25310 */
[----:B------:R-:W-:Y:S01]  /*04e0*/  VOTEU.ANY UP0, P0 ;  /* 0x0000000000ff7886 */ /* 0x000fe20000000100 */
[----:B------:R-:W-:-:S04]  /*04f0*/  @!UP1 USEL UR4, URZ, 0xffffffff, UP0 ;  /* 0xffffffffff049887 */ /* 0x000fc80008000000 */
[----:B------:R-:W-:-:S04]  /*0500*/  ULOP3.LUT UR4, UR4, 0x1, URZ, 0xc0, !UPT ;  /* 0x0000000104047892 */ /* 0x000fc8000f8ec0ff */
[----:B------:R-:W-:-:S11]  /*0510*/  UISETP.NE.U32.AND UP3, UPT, UR4, 0x1, UPT ;  /* 0x000000010400788c */ /* 0x000fd6000bf65070 */
.L_x_8:
[----:B------:R-:W3:Y:S01]  /*0520*/  SHFL.IDX PT, R0, R87, RZ, 0x1f ;  /* 0x00001fff57007589 */ /* 0x000ee200000e0000 */
[----:B------:R-:W-:-:S04]  /*0530*/  UISETP.NE.AND UP0, UPT, UR25, 0x2, UPT ;  /* 0x000000021900788c */ /* 0x000fc8000bf05270 */
[----:B------:R-:W-:Y:S02]  /*0540*/  UISETP.EQ.AND UP1, UPT, UR47, URZ, !UP0 ;  /* 0x000000ff2f00728c */ /* 0x000fe4000c722270 */
[----:B------:R-:W-:-:S04]  /*0550*/  USEL UR41, URZ, 0x1, UP0 ;  /* 0x00000001ff297887 */ /* 0x000fc80008000000 */
[----:B------:R-:W-:Y:S02]  /*0560*/  PLOP3.LUT P3, PT, P1, PT, UP1, 0x80, 0x8 ;  /* 0x000000000008781c */ /* 0x000fe40000f6f018 */
[----:B---3--:R-:W-:-:S13]  /*0570*/  ISETP.NE.AND P0, PT, R0, RZ, PT ;  /* 0x000000ff0000720c */ /* 0x008fda0003f05270 */
[----:B------:R-:W-:Y:S05]  /*0580*/  @P0 BRA `(.L_x_9) ;  /* 0x00000000004c0947 */ /* 0x000fea0003800000 */
[----:B------:R-:W-:Y:S01]  /*0590*/  UMOV UR4, 0x400 ;  /* 0x0000040000047882 */ /* 0x000fe20000000000 */
[----:B------:R-:W-:Y:S01]  /*05a0*/  UMOV UR8, 0x1 ;  /* 0x0000000100087882 */ /* 0x000fe20000000000 */
[----:B------:R-:W-:Y:S01]  /*05b0*/  UMOV UR6, 0x2 ;  /* 0x0000000200067882 */ /* 0x000fe20000000000 */
[----:B------:R-:W-:Y:S02]  /*05c0*/  ULEA UR4, UR46, UR4, 0x18 ;  /* 0x000000042e047291 */ /* 0x000fe4000f8ec0ff */
[----:B------:R-:W-:-:S04]  /*05d0*/  UIADD3 UR8, UPT, UPT, -UR8, 0x100000, URZ ;  /* 0x0010000008087890 */ /* 0x000fc8000fffe1ff */
[----:B------:R-:W-:Y:S02]  /*05e0*/  USHF.L.U32 UR9, UR8, 0xb, URZ ;  /* 0x0000000b08097899 */ /* 0x000fe400080006ff */
[----:B------:R-:W-:Y:S02]  /*05f0*/  USHF.L.U32 UR8, UR8, 0x1, URZ ;  /* 0x0000000108087899 */ /* 0x000fe400080006ff */
[----:B------:R-:W-:-:S04]  /*0600*/  UIADD3 UR6, UPT, UPT, -UR6, 0x100000, URZ ;  /* 0x0010000006067890 */ /* 0x000fc8000fffe1ff */
[----:B------:R-:W-:Y:S02]  /*0610*/  USHF.L.U32 UR7, UR6, 0xb, URZ ;  /* 0x0000000b06077899 */ /* 0x000fe400080006ff */
[----:B------:R-:W-:Y:S01]  /*0620*/  USHF.L.U32 UR6, UR6, 0x1, URZ ;  /* 0x0000000106067899 */ /* 0x000fe200080006ff */
[----:B------:R-:W-:Y:S01]  /*0630*/  ELECT P0, URZ, PT ;  /* 0x0000000000ff782f */ /* 0x000fe20003800000 */
[----:B------:R-:W3:Y:S02]  /*0640*/  FENCE.VIEW.ASYNC.S ;  /* 0x00000000000073c6 */ /* 0x000ee40000000000 */
[----:B---3--:R3:W4:Y:S08]  /*0650*/  SYNCS.EXCH.64 URZ, [UR4], UR8 ;  /* 0x0000000804ff75b2 */ /* 0x0087300008000100 */
[----:B------:R3:W1:Y:S01]  /*0660*/  SYNCS.EXCH.64 URZ, [UR4+0x18], UR6 ;  /* 0x0000180604ff75b2 */ /* 0x0006620008000100 */
[----:B------:R3:W1:Y:S01]  /*0670*/  SYNCS.EXCH.64 URZ, [UR4+0x8], UR8 ;  /* 0x0000080804ff75b2 */ /* 0x0006620008000100 */
[----:B------:R3:W1:Y:S01]  /*0680*/  SYNCS.EXCH.64 URZ, [UR4+0x20], UR6 ;  /* 0x0000200604ff75b2 */ /* 0x0006620008000100 */
[----:B------:R3:W1:Y:S01]  /*0690*/  SYNCS.EXCH.64 URZ, [UR4+0x10], UR8 ;  /* 0x0000100804ff75b2 */ /* 0x0006620008000100 */
[----:B------:R3:W1:Y:S01]  /*06a0*/  SYNCS.EXCH.64 URZ, [UR4+0x28], UR6 ;  /* 0x0000280604ff75b2 */ /* 0x0006620008000100 */
[----:B------:R-:W-:Y:S01]  /*06b0*/  NOP ;  /* 0x0000000000007918 */ /* 0x000fe20000000000 */
.L_x_9:
[----:B------:R-:W2:Y:S01]  /*06c0*/  SHFL.IDX PT, R0, R87, RZ, 0x1f ;  /* 0x00001fff57007589 */ /* 0x000ea200000e0000 */
[----:B------:R-:W-:Y:S01]  /*06d0*/  NOP ;  /* 0x0000000000007918 */ /* 0x000fe20000000000 */
[----:B--2---:R-:W-:-:S13]  /*06e0*/  ISETP.NE.AND P0, PT, R0, 0x1, PT ;  /* 0x000000010000780c */ /* 0x004fda0003f05270 */
[----:B------:R-:W-:Y:S05]  /*06f0*/  @P0 BRA `(.L_x_10) ;  /* 0x0000000000440947 */ /* 0x000fea0003800000 */
[----:B---3--:R-:W-:Y:S01]  /*0700*/  UMOV UR4, 0x400 ;  /* 0x0000040000047882 */ /* 0x008fe20000000000 */
        /* <DEDUP_REMOVED lines=10> */
[----:B------:R-:W2:Y:S02]  /*07b0*/  FENCE.VIEW.ASYNC.S ;  /* 0x00000000000073c6 */ /* 0x000ea40000000000 */
[----:B--2---:R2:W3:Y:S08]  /*07c0*/  SYNCS.EXCH.64 URZ, [UR4+0x30], UR8 ;  /* 0x0000300804ff75b2 */ /* 0x0044f00008000100 */
[----:B------:R2:W1:Y:S01]  /*07d0*/  SYNCS.EXCH.64 URZ, [UR4+0x40], UR6 ;  /* 0x0000400604ff75b2 */ /* 0x0004620008000100 */
[----:B------:R2:W1:Y:S01]  /*07e0*/  SYNCS.EXCH.64 URZ, [UR4+0x38], UR8 ;  /* 0x0000380804ff75b2 */ /* 0x0004620008000100 */
[----:B------:R2:W1:Y:S01]  /*07f0*/  SYNCS.EXCH.64 URZ, [UR4+0x48], UR6 ;  /* 0x0000480604ff75b2 */ /* 0x0004620008000100 */
[----:B------:R-:W-:Y:S01]  /*0800*/  NOP ;  /* 0x0000000000007918 */ /* 0x000fe20000000000 */
.L_x_10:
[----:B------:R-:W4:Y:S01]  /*0810*/  SHFL.IDX PT, R0, R87, RZ, 0x1f ;  /* 0x00001fff57007589 */ /* 0x000f2200000e0000 */
[----:B------:R-:W-:Y:S01]  /*0820*/  NOP ;  /* 0x0000000000007918 */ /* 0x000fe20000000000 */
[----:B----4-:R-:W-:-:S13]  /*0830*/  ISETP.NE.AND P0, PT, R0, 0x3, PT ;  /* 0x000000030000780c */ /* 0x010fda0003f05270 */
[----:B------:R-:W-:Y:S05]  /*0840*/  @P0 BRA `(.L_x_11) ;  /* 0x00000000002c0947 */ /* 0x000fea0003800000 */
[----:B--23--:R-:W-:Y:S01]  /*0850*/  UMOV UR6, 0x400 ;  /* 0x0000040000067882 */ /* 0x00cfe20000000000 */
[----:B------:R-:W-:Y:S01]  /*0860*/  UMOV UR4, 0x20 ;  /* 0x0000002000047882 */ /* 0x000fe20000000000 */
[----:B------:R-:W-:Y:S02]  /*0870*/  ULEA UR6, UR46, UR6, 0x18 ;  /* 0x000000062e067291 */ /* 0x000fe4000f8ec0ff */
[----:B------:R-:W-:-:S04]  /*0880*/  UIADD3 UR4, UPT, UPT, -UR4, 0x100000, URZ ;  /* 0x0010000004047890 */ /* 0x000fc8000fffe1ff */
[----:B------:R-:W-:Y:S02]  /*0890*/  USHF.L.U32 UR5, UR4, 0xb, URZ ;  /* 0x0000000b04057899 */ /* 0x000fe400080006ff */
[----:B------:R-:W-:Y:S01]  /*08a0*/  USHF.L.U32 UR4, UR4, 0x1, URZ ;  /* 0x0000000104047899 */ /* 0x000fe200080006ff */
[----:B------:R-:W-:Y:S01]  /*08b0*/  ELECT P0, URZ, PT ;  /* 0x0000000000ff782f */ /* 0x000fe20003800000 */
[----:B------:R-:W2:Y:S10]  /*08c0*/  FENCE.VIEW.ASYNC.S ;  /* 0x00000000000073c6 */ /* 0x000eb40000000000 */
[----:B--2---:R4:W2:Y:S01]  /*08d0*/  SYNCS.EXCH.64 URZ, [UR6+0x50], UR4 ;  /* 0x0000500406ff75b2 */ /* 0x0048a20008000100 */
[----:B------:R4:W3:Y:S02]  /*08e0*/  SYNCS.EXCH.64 URZ, [UR6+0x58], UR4 ;  /* 0x0000580406ff75b2 */ /* 0x0008e40008000100 */
[----:B----4-:R-:W-:Y:S01]  /*08f0*/  NOP ;  /* 0x0000000000007918 */ /* 0x010fe20000000000 */
.L_x_11:
[----:B------:R-:W4:Y:S01]  /*0900*/  SHFL.IDX PT, R0, R87, RZ, 0x1f ;  /* 0x00001fff57007589 */ /* 0x000f2200000e0000 */
[----:B------:R-:W-:Y:S01]  /*0910*/  NOP ;  /* 0x0000000000007918 */ /* 0x000fe20000000000 */
[----:B----4-:R-:W-:-:S13]  /*0920*/  ISETP.NE.AND P0, PT, R0, 0x4, PT ;  /* 0x000000040000780c */ /* 0x010fda0003f05270 */
[----:B------:R-:W-:Y:S05]  /*0930*/  @P0 BRA `(.L_x_12) ;  /* 0x0000000000480947 */ /* 0x000fea0003800000 */
[----:B--23--:R-:W-:Y:S01]  /*0940*/  UMOV UR4, 0x3a0 ;  /* 0x000003a000047882 */ /* 0x00cfe20000000000 */
[----:B------:R-:W-:Y:S01]  /*0950*/  UMOV UR6, 0x400 ;  /* 0x0000040000067882 */ /* 0x000fe20000000000 */
[----:B------:R-:W-:Y:S01]  /*0960*/  USEL UR4, UR4, 0x320, UP3 ;  /* 0x0000032004047887 */ /* 0x000fe20009800000 */
        /* <DEDUP_REMOVED lines=10> */
[----:B--2---:R4:W2:Y:S08]  /*0a10*/  SYNCS.EXCH.64 URZ, [UR6+0x60], UR8 ;  /* 0x0000600806ff75b2 */ /* 0x0048b00008000100 */
[----:B------:R4:W3:Y:S01]  /*0a20*/  SYNCS.EXCH.64 URZ, [UR6+0x70], UR4 ;  /* 0x0000700406ff75b2 */ /* 0x0008e20008000100 */
[----:B------:R4:W1:Y:S01]  /*0a30*/  SYNCS.EXCH.64 URZ, [UR6+0x68], UR8 ;  /* 0x0000680806ff75b2 */ /* 0x0008620008000100 */
[----:B------:R4:W1:Y:S02]  /*0a40*/  SYNCS.EXCH.64 URZ, [UR6+0x78], UR4 ;  /* 0x0000780406ff75b2 */ /* 0x0008640008000100 */
[----:B----4-:R-:W-:Y:S01]  /*0a50*/  NOP ;  /* 0x0000000000007918 */ /* 0x010fe20000000000 */
.L_x_12:
[----:B------:R-:W4:Y:S01]  /*0a60*/  SHFL.IDX PT, R0, R87, RZ, 0x1f ;  /* 0x00001fff57007589 */ /* 0x000f2200000e0000 */
[----:B------:R-:W-:Y:S01]  /*0a70*/  NOP ;  /* 0x0000000000007918 */ /* 0x000fe20000000000 */
[----:B----4-:R-:W-:-:S13]  /*0a80*/  ISETP.NE.AND P0, PT, R0, 0x5, PT ;  /* 0x000000050000780c */ /* 0x010fda0003f05270 */
[----:B------:R-:W-:Y:S05]  /*0a90*/  @P0 BRA `(.L_x_13) ;  /* 0x0000000000540947 */ /* 0x000fea0003800000 */
[----:B--23--:R-:W-:Y:S01]  /*0aa0*/  UMOV UR4, 0x400 ;  /* 0x0000040000047882 */ /* 0x00cfe20000000000 */
        /* <DEDUP_REMOVED lines=14> */
[----:B------:R4:W1:Y:S01]  /*0b90*/  SYNCS.EXCH.64 URZ, [UR4+0xa8], UR8 ;  /* 0x0000a80804ff75b2 */ /* 0x0008620008000100 */
[----:B------:R4:W1:Y:S01]  /*0ba0*/  SYNCS.EXCH.64 URZ, [UR4+0x90], UR6 ;  /* 0x0000900604ff75b2 */ /* 0x0008620008000100 */
[----:B------:R4:W1:Y:S01]  /*0bb0*/  SYNCS.EXCH.64 URZ, [UR4+0xb0], UR8 ;  /* 0x0000b00804ff75b2 */ /* 0x0008620008000100 */
[----:B------:R4:W1:Y:S01]  /*0bc0*/  SYNCS.EXCH.64 URZ, [UR4+0x98], UR6 ;  /* 0x0000980604ff75b2 */ /* 0x0008620008000100 */
[----:B------:R4:W1:Y:S02]  /*0bd0*/  SYNCS.EXCH.64 URZ, [UR4+0xb8], UR8 ;  /* 0x0000b80804ff75b2 */ /* 0x0008640008000100 */
[----:B----4-:R-:W-:Y:S01]  /*0be0*/  NOP ;  /* 0x0000000000007918 */ /* 0x010fe20000000000 */
.L_x_13:
[----:B------:R-:W4:Y:S01]  /*0bf0*/  SHFL.IDX PT, R0, R87, RZ, 0x1f ;  /* 0x00001fff57007589 */ /* 0x000f2200000e0000 */
[----:B------:R-:W-:Y:S01]  /*0c00*/  ISETP.NE.OR P1, PT, RZ, UR25, !P1 ;  /* 0x00000019ff007c0c */ /* 0x000fe2000cf25670 */
        /* <DEDUP_REMOVED lines=12> */
[----:B------:R4:W3:Y:S01]  /*0cd0*/  SYNCS.EXCH.64 URZ, [UR4+0xd0], UR6 ;  /* 0x0000d00604ff75b2 */ /* 0x0008e20008000100 */
[----:B------:R4:W1:Y:S01]  /*0ce0*/  SYNCS.EXCH.64 URZ, [UR4+0xc8], UR6 ;  /* 0x0000c80604ff75b2 */ /* 0x0008620008000100 */
[----:B------:R4:W1:Y:S02]  /*0cf0*/  SYNCS.EXCH.64 URZ, [UR4+0xd8], UR6 ;  /* 0x0000d80604ff75b2 */ /* 0x0008640008000100 */
[----:B----4-:R-:W-:Y:S01]  /*0d00*/  NOP ;  /* 0x0000000000007918 */ /* 0x010fe20000000000 */
.L_x_14:
[----:B------:R-:W-:Y:S01]  /*0d10*/  VOTEU.ALL UP0, P1 ;  /* 0x0000000000ff7886 */ /* 0x000fe20000800000 */
[----:B--23--:R-:W-:Y:S01]  /*0d20*/  UMOV UR4, 0x20 ;  /* 0x0000002000047882 */ /* 0x00cfe20000000000 */
[----:B------:R-:W2:Y:S01]  /*0d30*/  LDCU UR7, c[0x0][0x36c] ;  /* 0x00006d80ff0777ac */ /* 0x000ea20008000800 */
[----:B------:R-:W-:Y:S01]  /*0d40*/  NOP ;  /* 0x0000000000007918 */ /* 0x000fe20000000000 */
[----:B------:R-:W-:Y:S01]  /*0d50*/  LOP3.LUT R0, R97, 0x1f, RZ, 0xc0, !PT ;  /* 0x0000001f61007812 */ /* 0x000fe200078ec0ff */
[----:B------:R-:W-:Y:S01]  /*0d60*/  @!UP0 UMOV UR6, 0x400 ;  /* 0x0000040000068882 */ /* 0x000fe20000000000 */
[----:B------:R-:W-:-:S04]  /*0d70*/  @!UP0 UIADD3 UR4, UPT, UPT, -UR4, 0x100000, URZ ;  /* 0x0010000004048890 */ /* 0x000fc8000fffe1ff */
[----:B------:R-:W-:Y:S02]  /*0d80*/  @!UP0 USHF.L.U32 UR5, UR4, 0xb, URZ ;  /* 0x0000000b04058899 */ /* 0x000fe400080006ff */
[----:B------:R-:W-:Y:S02]  /*0d90*/  @!UP0 USHF.L.U32 UR4, UR4, 0x1, URZ ;  /* 0x0000000104048899 */ /* 0x000fe400080006ff */
[----:B------:R-:W-:Y:S01]  /*0da0*/  @!UP0 ULEA UR6, UR46, UR6, 0x18 ;  /* 0x000000062e068291 */ /* 0x000fe2000f8ec0ff */
[----:B------:R-:W-:Y:S01]  /*0db0*/  VOTEU.ALL UP0, P1 ;  /* 0x0000000000ff7886 */ /* 0x000fe20000800000 */
[----:B------:R-:W-:Y:S02]  /*0dc0*/  UISETP.NE.AND UP4, UPT, UR25, URZ, UPT ;  /* 0x000000ff1900728c */ /* 0x000fe4000bf85270 */
[----:B--2---:R-:W-:Y:S01]  /*0dd0*/  UISETP.EQ.U32.AND UP5, UPT, UR7, 0x1, UPT ;  /* 0x000000010700788c */ /* 0x004fe2000bfa2070 */
[----:B------:R-:W2:Y:S07]  /*0de0*/  FENCE.VIEW.ASYNC.S ;  /* 0x00000000000073c6 */ /* 0x000eae0000000000 */
[----:B--2---:R2:W3:Y:S01]  /*0df0*/  @!UP0 SYNCS.EXCH.64 URZ, [UR6+0xe0], UR4 ;  /* 0x0000e00406ff85b2 */ /* 0x0044e20008000100 */
[----:B------:R-:W-:Y:S05]  /*0e00*/  BRA.U !UP5, `(.L_x_15) ;  /* 0x000000010d087547 */ /* 0x000fea000b800000 */
[----:B-1-3--:R-:W-:Y:S01]  /*0e10*/  UCGABAR_ARV ;  /* 0x00000000000079c7 */ /* 0x00afe20008000000 */
[----:B------:R-:W-:Y:S05]  /*0e20*/  BRA `(.L_x_16) ;  /* 0x0000000000047947 */ /* 0x000fea0003800000 */
.L_x_15:
[----:B-1-3--:R-:W-:Y:S01]  /*0e30*/  NOP ;  /* 0x0000000000007918 */ /* 0x00afe20000000000 */
.L_x_16:
[----:B------:R-:W1:Y:S01]  /*0e40*/  S2UR UR20, SR_CTAID.X ;  /* 0x00000000001479c3 */ /* 0x000e620000002500 */
[----:B------:R-:W-:-:S05]  /*0e50*/  CS2R.32 R88, SR_CgaSize ;  /* 0x0000000000587805 */ /* 0x000fca0000008a00 */
[----:B------:R-:W-:-:S05]  /*0e60*/  IMAD R88, R88, -0xa0, RZ ;  /* 0xffffff6058587824 */ /* 0x000fca00078e02ff */
[----:B--2---:R-:W-:-:S14]  /*0e70*/  R2UR UR5, R88 ;  /* 0x00000000580572ca */ /* 0x004fdc00000e0000 */
[----:B------:R-:W2:Y:S01]  /*0e80*/  LDCU UR5, c[0x0][UR5+0x2b0] ;  /* 0x00005600050577ac */ /* 0x000ea20008000800 */
[----:B------:R-:W-:-:S05]  /*0e90*/  CS2R.32 R88, SR_CgaSize ;  /* 0x0000000000587805 */ /* 0x000fca0000008a00 */
[----:B------:R-:W-:-:S05]  /*0ea0*/  IMAD R88, R88, -0xa0, RZ ;  /* 0xffffff6058587824 */ /* 0x000fca00078e02ff */
[----:B------:R-:W-:-:S14]  /*0eb0*/  R2UR UR4, R88 ;  /* 0x00000000580472ca */ /* 0x000fdc00000e0000 */
[----:B------:R-:W3:Y:S01]  /*0ec0*/  LDCU UR4, c[0x0][UR4+0x2b4] ;  /* 0x00005680040477ac */ /* 0x000ee20008000800 */
[----:B------:R-:W4:Y:S01]  /*0ed0*/  S2UR UR7, SR_CTAID.Y ;  /* 0x00000000000779c3 */ /* 0x000f220000002600 */
[----:B------:R-:W-:-:S05]  /*0ee0*/  CS2R.32 R88, SR_CgaSize ;  /* 0x0000000000587805 */ /* 0x000fca0000008a00 */
[----:B------:R-:W-:-:S05]  /*0ef0*/  IMAD R88, R88, -0xa0, RZ ;  /* 0xffffff6058587824 */ /* 0x000fca00078e02ff */
[----:B------:R-:W-:-:S14]  /*0f00*/  R2UR UR8, R88 ;  /* 0x00000000580872ca */ /* 0x000fdc00000e0000 */
[----:B------:R-:W3:Y:S01]  /*0f10*/  LDCU UR8, c[0x0][UR8+0x2a0] ;  /* 0x00005400080877ac */ /* 0x000ee20008000800 */
[----:B------:R-:W3:Y:S01]  /*0f20*/  LDCU UR21, c[0x0][0xb24] ;  /* 0x00016480ff1577ac */ /* 0x000ee20008000800 */
[----:B------:R-:W1:Y:S01]  /*0f30*/  S2UR UR36, SR_CTAID.Z ;  /* 0x00000000002479c3 */ /* 0x000e620000002700 */
[----:B------:R-:W-:-:S05]  /*0f40*/  CS2R.32 R88, SR_CgaSize ;  /* 0x0000000000587805 */ /* 0x000fca0000008a00 */
[----:B------:R-:W-:-:S05]  /*0f50*/  IMAD R88, R88, -0xa0, RZ ;  /* 0xffffff6058587824 */ /* 0x000fca00078e02ff */
[----:B------:R-:W-:-:S14]  /*0f60*/  R2UR UR63, R88 ;  /* 0x00000000583f72ca */ /* 0x000fdc00000e0000 */
[----:B------:R-:W3:Y:S01]  /*0f70*/  LDCU UR63, c[0x0][UR63+0x2a4] ;  /* 0x000054803f3f77ac */ /* 0x000ee20008000800 */
[----:B------:R-:W-:Y:S02]  /*0f80*/  UISETP.GT.U32.AND UP0, UPT, UR47, 0xffff, UPT ;  /* 0x0000ffff2f00788c */ /* 0x000fe4000bf04070 */
[----:B------:R-:W-:Y:S01]  /*0f90*/  USHF.L.U32 UR27, UR46, 0xb, URZ ;  /* 0x0000000b2e1b7899 */ /* 0x000fe200080006ff */
[----:B-1----:R-:W-:Y:S01]  /*0fa0*/  I2FP.F32.U32 R3, UR20 ;  /* 0x0000001400037c45 */ /* 0x002fe20008201000 */
[----:B------:R-:W-:Y:S01]  /*0fb0*/  UMOV UR30, 0x5 ;  /* 0x00000005001e7882 */ /* 0x000fe20000000000 */
[----:B------:R-:W1:Y:S03]  /*0fc0*/  LDCU UR42, c[0x0][0xb24] ;  /* 0x00016480ff2a77ac */ /* 0x000e660008000800 */
[----:B--2---:R-:W-:Y:S01]  /*0fd0*/  FMUL R3, R3, UR5 ;  /* 0x0000000503037c20 */ /* 0x004fe20008400000 */
[----:B------:R-:W2:Y:S01]  /*0fe0*/  LDCU UR29, c[0x0][0xb30] ;  /* 0x00016600ff1d77ac */ /* 0x000ea20008000800 */
[----:B----4-:R-:W-:Y:S01]  /*0ff0*/  I2FP.F32.U32 R2, UR7 ;  /* 0x0000000700027c45 */ /* 0x010fe20008201000 */
[----:B------:R-:W-:-:S03]  /*1000*/  USHF.L.U32 UR45, UR20, 0x6, URZ ;  /* 0x00000006142d7899 */ /* 0x000fc600080006ff */
[----:B------:R-:W4:Y:S01]  /*1010*/  F2I.U32.TRUNC.NTZ R3, R3 ;  /* 0x0000000300037305 */ /* 0x000f22000020f000 */
[----:B------:R-:W-:Y:S01]  /*1020*/  USEL UR26, UR47, 0xffff, !UP0 ;  /* 0x0000ffff2f1a7887 */ /* 0x000fe2000c000000 */
[----:B---3--:R-:W-:Y:S01]  /*1030*/  FMUL R2, R2, UR4 ;  /* 0x0000000402027c20 */ /* 0x008fe20008400000 */
[----:B------:R-:W-:Y:S01]  /*1040*/  UISETP.GE.AND UP2, UPT, UR21, 0x1, UPT ;  /* 0x000000011500788c */ /* 0x000fe2000bf46270 */
[----:B------:R-:W-:-:S04]  /*1050*/  UMOV UR24, UR7 ;  /* 0x0000000700187c82 */ /* 0x000fc80008000000 */
[----:B------:R-:W3:Y:S01]  /*1060*/  F2I.U32.TRUNC.NTZ R2, R2 ;  /* 0x0000000200027305 */ /* 0x000ee2000020f000 */
[----:B----4-:R-:W-:Y:S02]  /*1070*/  R2UR UR4, R3 ;  /* 0x00000000030472ca */ /* 0x010fe400000e0000 */
[----:B------:R-:W-:Y:S02]  /*1080*/  PRMT R3, RZ, 0x7610, R3 ;  /* 0x00007610ff037816 */ /* 0x000fe40000000003 */
[----:B---3--:R-:W-:Y:S02]  /*1090*/  R2UR UR6, R2 ;  /* 0x00000000020672ca */ /* 0x008fe400000e0000 */
[----:B------:R-:W-:-:S07]  /*10a0*/  PRMT R2, RZ, 0x7610, R2 ;  /* 0x00007610ff027816 */ /* 0x000fce0000000002 */
[----:B------:R-:W-:-:S04]  /*10b0*/  UIADD3 UR5, UPT, UPT, -UR4, URZ, URZ ;  /* 0x000000ff04057290 */ /* 0x000fc8000fffe1ff */
[----:B------:R-:W-:Y:S02]  /*10c0*/  UIMAD UR5, UR8, UR5, UR20 ;  /* 0x00000005080572a4 */ /* 0x000fe4000f8e0214 */
[----:B------:R-:W-:-:S04]  /*10d0*/  UIADD3 UR4, UPT, UPT, -UR6, URZ, URZ ;  /* 0x000000ff06047290 */ /* 0x000fc8000fffe1ff */
[----:B------:R-:W-:Y:S01]  /*10e0*/  IMAD.U32 R88, RZ, RZ, UR5 ;  /* 0x00000005ff587e24 */ /* 0x000fe2000f8e00ff */
[----:B------:R-:W-:Y:S01]  /*10f0*/  UIMAD UR63, UR63, UR4, UR7 ;  /* 0x000000043f3f72a4 */ /* 0x000fe2000f8e0207 */
[----:B-12---:R-:W-:Y:S11]  /*1100*/  BRA.U UP4, `(.L_x_17) ;  /* 0x0000000104407547 */ /* 0x006ff6000b800000 */
[----:B------:R-:W-:-:S13]  /*1110*/  R2UR UR4, R88 ;  /* 0x00000000580472ca */ /* 0x000fda00000e0000 */
[----:B------:R-:W-:Y:S02]  /*1120*/  UISETP.GT.U32.AND UP0, UPT, UR4, 0x1, UPT ;  /* 0x000000010400788c */ /* 0x000fe4000bf04070 */
[----:B------:R-:W-:Y:S02]  /*1130*/  ULOP3.LUT UR4, UR4, 0xfffffffe, URZ, 0xc0, !UPT ;  /* 0xfffffffe04047892 */ /* 0x000fe4000f8ec0ff */
[----:B------:R-:W-:Y:S02]  /*1140*/  UISETP.NE.AND UP1, UPT, UR63, URZ, UP0 ;  /* 0x000000ff3f00728c */ /* 0x000fe40008725270 */
[----:B------:R-:W-:Y:S02]  /*1150*/  UISETP.NE.AND UP0, UPT, UR63, 0x1, UP0 ;  /* 0x000000013f00788c */ /* 0x000fe40008705270 */
[----:B------:R-:W-:Y:S02]  /*1160*/  USEL UR7, URZ, 0x1, UP1 ;  /* 0x00000001ff077887 */ /* 0x000fe40008800000 */
[----:B------:R-:W-:-:S02]  /*1170*/  USEL UR6, URZ, 0x4, UP0 ;  /* 0x00000004ff067887 */ /* 0x000fc40008000000 */
[----:B------:R-:W-:Y:S02]  /*1180*/  USEL UR5, URZ, 0x2, UP1 ;  /* 0x00000002ff057887 */ /* 0x000fe40008800000 */
[----:B------:R-:W-:Y:S02]  /*1190*/  ULEA UR4, UR63, UR4, 0x1 ;  /* 0x000000043f047291 */ /* 0x000fe4000f8e08ff */
[----:B------:R-:W-:Y:S02]  /*11a0*/  USEL UR8, URZ, 0x8, UP0 ;  /* 0x00000008ff087887 */ /* 0x000fe40008000000 */
[----:B------:R-:W-:-:S03]  /*11b0*/  UIADD3 UR5, UPT, UPT, UR5, UR6, UR7 ;  /* 0x0000000605057290 */ /* 0x000fc6000fffe007 */
[----:B------:R-:W-:Y:S01]  /*11c0*/  UMOV UR6, 0x3 ;  /* 0x0000000300067882 */ /* 0x000fe20000000000 */
[----:B------:R-:W-:Y:S02]  /*11d0*/  UIADD3 UR5, UPT, UPT, UR5, UR8, URZ ;  /* 0x0000000805057290 */ /* 0x000fe4000fffe0ff */
[----:B------:R-:W-:-:S04]  /*11e0*/  USHF.L.U32 UR4, UR6, UR4, URZ ;  /* 0x0000000406047299 */ /* 0x000fc800080006ff */
[----:B------:R-:W-:Y:S02]  /*11f0*/  MOV R3, UR5 ;  /* 0x0000000500037c02 */ /* 0x000fe40008000f00 */
[----:B------:R-:W-:Y:S02]  /*1200*/  IMAD.U32 R2, RZ, RZ, UR4 ;  /* 0x00000004ff027e24 */ /* 0x000fe4000f8e00ff */
.L_x_17:
[----:B------:R-:W-:Y:S05]  /*1210*/  BRA.U !UP2, `(.L_x_18) ;  /* 0x000000010ad47547 */ /* 0x000fea000b800000 */
[----:B------:R-:W1:Y:S01]  /*1220*/  LDCU.128 UR12, c[0x0][0xb10] ;  /* 0x00016200ff0c77ac */ /* 0x000e620008000c00 */
[----:B------:R-:W2:Y:S01]  /*1230*/  LDCU UR6, c[0x0][0x370] ;  /* 0x00006e00ff0677ac */ /* 0x000ea20008000800 */
[----:B------:R-:W3:Y:S01]  /*1240*/  LDCU UR5, c[0x0][0x374] ;  /* 0x00006e80ff0577ac */ /* 0x000ee20008000800 */
[----:B------:R-:W4:Y:S01]  /*1250*/  LDCU UR28, c[0x0][0xb0c] ;  /* 0x00016180ff1c77ac */ /* 0x000f220008000800 */
[----:B------:R-:W4:Y:S01]  /*1260*/  LDCU UR4, c[0x0][0xb20] ;  /* 0x00016400ff0477ac */ /* 0x000f220008000800 */
[----:B------:R-:W4:Y:S01]  /*1270*/  LDCU.64 UR8, c[0x0][0xb28] ;  /* 0x00016500ff0877ac */ /* 0x000f220008000a00 */
[----:B-1----:R-:W-:Y:S02]  /*1280*/  UISETP.NE.AND UP0, UPT, UR14, 0x1, UPT ;  /* 0x000000010e00788c */ /* 0x002fe4000bf05270 */
[----:B---3--:R-:W-:Y:S02]  /*1290*/  UIMAD.WIDE.U32 UR10, UR5, UR15, URZ ;  /* 0x0000000f050a72a5 */ /* 0x008fe4000f8e00ff */
[----:B--2---:R-:W-:-:S02]  /*12a0*/  UIMAD.WIDE.U32 UR18, UR6, UR12, URZ ;  /* 0x0000000c061272a5 */ /* 0x004fc4000f8e00ff */
[----:B----4-:R-:W-:Y:S02]  /*12b0*/  UISETP.NE.AND UP1, UPT, UR28, 0x1, UPT ;  /* 0x000000011c00788c */ /* 0x010fe4000bf25270 */
[----:B------:R-:W-:Y:S01]  /*12c0*/  UISETP.NE.AND UP2, UPT, UR21, 0x1, UPT ;  /* 0x000000011500788c */ /* 0x000fe2000bf45270 */
[----:B------:R-:W-:Y:S02]  /*12d0*/  UMOV UR10, UR11 ;  /* 0x0000000b000a7c82 */ /* 0x000fe40008000000 */
[----:B------:R-:W-:Y:S01]  /*12e0*/  UMOV UR18, UR19 ;  /* 0x0000001300127c82 */ /* 0x000fe20008000000 */
[----:B------:R-:W-:Y:S02]  /*12f0*/  @UP0 USHF.R.U32.HI UR5, URZ, UR4, UR10 ;  /* 0x00000004ff050299 */ /* 0x000fe4000801160a */
[----:B------:R-:W-:Y:S02]  /*1300*/  UIMAD.WIDE.U32 UR22, UR24, UR15, URZ ;  /* 0x0000000f181672a5 */ /* 0x000fe4000f8e00ff */
[----:B------:R-:W-:-:S02]  /*1310*/  UIMAD.WIDE.U32 UR10, UR5, UR8, URZ ;  /* 0x00000008050a72a5 */ /* 0x000fc4000f8e00ff */
[----:B------:R-:W-:Y:S02]  /*1320*/  @UP1 USHF.R.U32.HI UR6, URZ, UR13, UR18 ;  /* 0x0000000dff061299 */ /* 0x000fe40008011612 */
[----:B------:R-:W-:Y:S02]  /*1330*/  UIMAD.WIDE.U32 UR16, UR20, UR12, URZ ;  /* 0x0000000c141072a5 */ /* 0x000fe4000f8e00ff */
[----:B------:R-:W-:Y:S01]  /*1340*/  UIMAD.WIDE.U32 UR18, UR6, UR8, URZ ;  /* 0x00000008061272a5 */ /* 0x000fe2000f8e00ff */
[----:B------:R-:W-:Y:S01]  /*1350*/  UMOV UR22, UR23 ;  /* 0x0000001700167c82 */ /* 0x000fe20008000000 */
[----:B------:R-:W-:Y:S01]  /*1360*/  UMOV UR10, UR11 ;  /* 0x0000000b000a7c82 */ /* 0x000fe20008000000 */
[----:B------:R-:W-:Y:S02]  /*1370*/  USHF.R.U32.HI UR22, URZ, UR4, UR22 ;  /* 0x00000004ff167299 */ /* 0x000fe40008011616 */
[----:B------:R-:W-:Y:S02]  /*1380*/  @UP2 USHF.R.U32.HI UR5, URZ, UR9, UR10 ;  /* 0x00000009ff052299 */ /* 0x000fe4000801160a */
[----:B------:R-:W-:Y:S01]  /*1390*/  UMOV UR7, UR19 ;  /* 0x0000001300077c82 */ /* 0x000fe20008000000 */
[----:B------:R-:W-:Y:S01]  /*13a0*/  UMOV UR16, UR17 ;  /* 0x0000001100107c82 */ /* 0x000fe20008000000 */
[----:B------:R-:W-:-:S02]  /*13b0*/  @UP2 USHF.R.U32.HI UR6, URZ, UR9, UR7 ;  /* 0x00000009ff062299 */ /* 0x000fc40008011607 */
[----:B------:R-:W-:Y:S02]  /*13c0*/  USHF.R.U32.HI UR13, URZ, UR13, UR16 ;  /* 0x0000000dff0d7299 */ /* 0x000fe40008011610 */
[----:B------:R-:W-:Y:S02]  /*13d0*/  USEL UR4, UR24, UR22, !UP0 ;  /* 0x0000001618047287 */ /* 0x000fe4000c000000 */
[----:B------:R-:W-:Y:S02]  /*13e0*/  UIMAD UR7, UR5, UR21, URZ ;  /* 0x00000015050772a4 */ /* 0x000fe4000f8e02ff */
[----:B------:R-:W-:Y:S02]  /*13f0*/  USEL UR5, UR20, UR13, !UP1 ;  /* 0x0000000d14057287 */ /* 0x000fe4000c800000 */
[----:B------:R-:W-:Y:S02]  /*1400*/  UIMAD UR12, UR6, UR21, URZ ;  /* 0x00000015060c72a4 */ /* 0x000fe4000f8e02ff */
[----:B------:R-:W-:-:S02]  /*1410*/  UISETP.GE.AND UP0, UPT, UR4, UR7, UPT ;  /* 0x000000070400728c */ /* 0x000fc4000bf06270 */
[----:B------:R-:W-:Y:S02]  /*1420*/  UIMAD.WIDE.U32 UR10, UR4, UR8, URZ ;  /* 0x00000008040a72a5 */ /* 0x000fe4000f8e00ff */
[----:B------:R-:W-:Y:S02]  /*1430*/  UISETP.GE.OR UP0, UPT, UR5, UR12, UP0 ;  /* 0x0000000c0500728c */ /* 0x000fe40008706670 */
[----:B------:R-:W-:Y:S02]  /*1440*/  UIMAD.WIDE.U32 UR12, UR5, UR8, URZ ;  /* 0x00000008050c72a5 */ /* 0x000fe4000f8e00ff */
[----:B------:R-:W-:Y:S01]  /*1450*/  UIADD3 UR10, UPT, UPT, -UR4, URZ, URZ ;  /* 0x000000ff040a7290 */ /* 0x000fe2000fffe1ff */
[----:B------:R-:W-:Y:S01]  /*1460*/  UMOV UR8, UR11 ;  /* 0x0000000b00087c82 */ /* 0x000fe20008000000 */
[----:B------:R-:W-:Y:S02]  /*1470*/  UIADD3 UR11, UPT, UPT, -UR5, URZ, URZ ;  /* 0x000000ff050b7290 */ /* 0x000fe4000fffe1ff */
[----:B------:R-:W-:-:S03]  /*1480*/  USHF.R.U32.HI UR8, URZ, UR9, UR8 ;  /* 0x00000009ff087299 */ /* 0x000fc60008011608 */
[----:B------:R-:W-:Y:S01]  /*1490*/  @!UP0 UMOV UR7, UR13 ;  /* 0x0000000d00078c82 */ /* 0x000fe20008000000 */
[----:B------:R-:W-:Y:S02]  /*14a0*/  UIMAD UR24, UR14, UR10, UR24 ;  /* 0x0000000a0e1872a4 */ /* 0x000fe4000f8e0218 */
[----:B------:R-:W-:Y:S02]  /*14b0*/  USEL UR8, UR4, UR8, !UP2 ;  /* 0x0000000804087287 */ /* 0x000fe4000d000000 */
[----:B------:R-:W-:Y:S02]  /*14c0*/  @!UP0 USHF.R.U32.HI UR7, URZ, UR9, UR7 ;  /* 0x00000009ff078299 */ /* 0x000fe40008011607 */
[----:B------:R-:W-:Y:S02]  /*14d0*/  UIADD3 UR9, UPT, UPT, -UR8, URZ, URZ ;  /* 0x000000ff08097290 */ /* 0x000fe4000fffe1ff */
[----:B------:R-:W-:Y:S02]  /*14e0*/  @!UP0 USEL UR7, UR5, UR7, !UP2 ;  /* 0x0000000705078287 */ /* 0x000fe4000d000000 */
[----:B------:R-:W-:-:S02]  /*14f0*/  UIMAD UR9, UR21, UR9, UR4 ;  /* 0x00000009150972a4 */ /* 0x000fc4000f8e0204 */
[----:B------:R-:W-:Y:S02]  /*1500*/  @!UP0 UIADD3 UR8, UPT, UPT, UR8, -UR7, URZ ;  /* 0x8000000708088290 */ /* 0x000fe4000fffe0ff */
[----:B------:R-:W-:Y:S02]  /*1510*/  @!UP0 UIMAD UR6, UR9, UR6, UR7 ;  /* 0x00000006090682a4 */ /* 0x000fe4000f8e0207 */
[----:B------:R-:W-:Y:S02]  /*1520*/  @!UP0 UIMAD UR4, UR8, UR21, UR5 ;  /* 0x00000015080482a4 */ /* 0x000fe4000f8e0205 */
[----:B------:R-:W-:Y:S02]  /*1530*/  UIMAD UR20, UR28, UR11, UR20 ;  /* 0x0000000b1c1472a4 */ /* 0x000fe4000f8e0214 */
[----:B------:R-:W-:Y:S01]  /*1540*/  UIMAD UR24, UR4, UR14, UR24 ;  /* 0x0000000e041872a4 */ /* 0x000fe2000f8e0218 */
[----:B------:R-:W-:Y:S02]  /*1550*/  @!UP0 UMOV UR5, UR6 ;  /* 0x0000000600058c82 */ /* 0x000fe40008000000 */
[----:B------:R-:W-:-:S12]  /*1560*/  UIMAD UR20, UR5, UR28, UR20 ;  /* 0x0000001c051472a4 */ /* 0x000fd8000f8e0214 */
.L_x_18:
[----:B------:R-:W-:Y:S02]  /*1570*/  UISETP.NE.AND UP1, UPT, UR29, 0x1, UPT ;  /* 0x000000011d00788c */ /* 0x000fe4000bf25270 */
[----:B------:R-:W-:Y:S02]  /*1580*/  ULOP3.LUT UR21, UR26, 0xffff, URZ, 0xc0, !UPT ;  /* 0x0000ffff1a157892 */ /* 0x000fe4000f8ec0ff */
[----:B------:R-:W-:Y:S02]  /*1590*/  UISETP.NE.AND UP0, UPT, UR25, 0x2, UPT ;  /* 0x000000021900788c */ /* 0x000fe4000bf05270 */
[----:B------:R-:W-:Y:S02]  /*15a0*/  ULOP3.LUT UR22, UR27, 0x1000, URZ, 0xc0, !UPT ;  /* 0x000010001b167892 */ /* 0x000fe4000f8ec0ff */
[----:B------:R-:W-:Y:S02]  /*15b0*/  ULOP3.LUT UR45, UR45, 0x40, URZ, 0xc0, !UPT ;  /* 0x000000402d2d7892 */ /* 0x000fe4000f8ec0ff */
[----:B------:R-:W-:Y:S01]  /*15c0*/  USHF.L.U32 UR21, UR30, UR21, URZ ;  /* 0x000000151e157299 */ /* 0x000fe200080006ff */
[----:B------:R-:W-:Y:S11]  /*15d0*/  BRA.U UP1, `(.L_x_19) ;  /* 0x0000000101447547 */ /* 0x000ff6000b800000 */
[----:B------:R-:W1:Y:S01]  /*15e0*/  LDCU.128 UR8, c[0x0][0xb10] ;  /* 0x00016200ff0877ac */ /* 0x000e620008000c00 */
[----:B------:R-:W2:Y:S01]  /*15f0*/  LDCU UR12, c[0x0][0xb0c] ;  /* 0x00016180ff0c77ac */ /* 0x000ea20008000800 */
[----:B------:R-:W3:Y:S01]  /*1600*/  LDCU UR13, c[0x0][0xb20] ;  /* 0x00016400ff0d77ac */ /* 0x000ee20008000800 */
[----:B-1----:R-:W-:Y:S02]  /*1610*/  UIMAD.WIDE.U32 UR6, UR20, UR8, URZ ;  /* 0x00000008140672a5 */ /* 0x002fe4000f8e00ff */
[----:B------:R-:W-:Y:S02]  /*1620*/  UIMAD.WIDE.U32 UR4, UR24, UR11, URZ ;  /* 0x0000000b180472a5 */ /* 0x000fe4000f8e00ff */
[----:B--2---:R-:W-:Y:S02]  /*1630*/  UISETP.NE.AND UP2, UPT, UR12, 0x1, UPT ;  /* 0x000000010c00788c */ /* 0x004fe4000bf45270 */
[----:B------:R-:W-:Y:S01]  /*1640*/  UISETP.NE.AND UP1, UPT, UR10, 0x1, UPT ;  /* 0x000000010a00788c */ /* 0x000fe2000bf25270 */
[----:B------:R-:W-:-:S02]  /*1650*/  UMOV UR6, UR7 ;  /* 0x0000000700067c82 */ /* 0x000fc40008000000 */
[----:B------:R-:W-:Y:S01]  /*1660*/  UMOV UR4, UR5 ;  /* 0x0000000500047c82 */ /* 0x000fe20008000000 */
[----:B------:R-:W-:Y:S02]  /*1670*/  USHF.R.U32.HI UR6, URZ, UR9, UR6 ;  /* 0x00000009ff067299 */ /* 0x000fe40008011606 */
[----:B---3--:R-:W-:Y:S02]  /*1680*/  USHF.R.U32.HI UR4, URZ, UR13, UR4 ;  /* 0x0000000dff047299 */ /* 0x008fe40008011604 */
[----:B------:R-:W-:Y:S02]  /*1690*/  USEL UR5, UR20, UR6, !UP2 ;  /* 0x0000000614057287 */ /* 0x000fe4000d000000 */
[----:B------:R-:W-:-:S04]  /*16a0*/  USEL UR4, UR24, UR4, !UP1 ;  /* 0x0000000418047287 */ /* 0x000fc8000c800000 */
[----:B------:R-:W-:Y:S02]  /*16b0*/  UIADD3 UR6, UPT, UPT, UR5, -UR4, URZ ;  /* 0x8000000405067290 */ /* 0x000fe4000fffe0ff */
[----:B------:R-:W-:Y:S02]  /*16c0*/  UIADD3 UR4, UPT, UPT, -UR5, UR4, URZ ;  /* 0x0000000405047290 */ /* 0x000fe4000fffe1ff */
[----:B------:R-:W-:Y:S02]  /*16d0*/  UIMAD UR24, UR6, UR10, UR24 ;  /* 0x0000000a061872a4 */ /* 0x000fe4000f8e0218 */
[----:B------:R-:W-:-:S12]  /*16e0*/  UIMAD UR20, UR4, UR12, UR20 ;  /* 0x0000000c041472a4 */ /* 0x000fd8000f8e0214 */
.L_x_19:
[----:B------:R-:W-:Y:S05]  /*16f0*/  BRA.U !UP5, `(.L_x_20) ;  /* 0x000000010d0c7547 */ /* 0x000fea000b800000 */
[----:B------:R-:W-:Y:S01]  /*1700*/  UCGABAR_WAIT ;  /* 0x0000000000007dc7 */ /* 0x000fe20008000000 */
[----:B------:R-:W-:Y:S01]  /*1710*/  CCTL.IVALL ;  /* 0x00000000ff00798f */ /* 0x000fe20002000000 */
[----:B------:R-:W-:Y:S05]  /*1720*/  BRA `(.L_x_21) ;  /* 0x0000000000047947 */ /* 0x000fea0003800000 */
.L_x_20:
[----:B------:R-:W-:Y:S06]  /*1730*/  BAR.SYNC.DEFER_BLOCKING 0x0 ;  /* 0x0000000000007b1d */ /* 0x000fec0000010000 */
.L_x_21:
[----:B------:R-:W-:Y:S05]  /*1740*/  BRA.U UP0, `(.L_x_22) ;  /* 0x0000001100b87547 */ /* 0x000fea000b800000 */
[----:B------:R-:W1:Y:S01]  /*1750*/  LDCU UR6, c[0x0][0x38c] ;  /* 0x00007180ff0677ac */ /* 0x000e620008000800 */
[----:B------:R-:W-:Y:S01]  /*1760*/  PLOP3.LUT P1, PT, PT, PT, UP3, 0x80, 0x8 ;  /* 0x000000000008781c */ /* 0x000fe20003f2f038 */
[----:B------:R-:W-:Y:S01]  /*1770*/  IMAD.MOV.U32 R12, RZ, RZ, 0x1 ;  /* 0x00000001ff0c7424 */ /* 0x000fe200078e00ff */
[----:B------:R-:W-:Y:S02]  /*1780*/  ISETP.NE.AND P2, PT, R0, RZ, P3 ;  /* 0x000000ff0000720c */ /* 0x000fe40001f45270 */
[----:B------:R-:W-:Y:S02]  /*1790*/  CS2R R10, SRZ ;  /* 0x00000000000a7805 */ /* 0x000fe4000001ff00 */
[----:B------:R-:W-:Y:S01]  /*17a0*/  PLOP3.LUT P1, PT, P1, PT, PT, 0x8, 0x80 ;  /* 0x000000000080781c */ /* 0x000fe20000f2e170 */
[----:B------:R-:W-:Y:S01]  /*17b0*/  IMAD.MOV.U32 R9, RZ, RZ, RZ ;  /* 0x000000ffff097224 */ /* 0x000fe200078e00ff */
[----:B------:R-:W2:Y:S01]  /*17c0*/  LDCU UR38, c[0x0][0x370] ;  /* 0x00006e00ff2677ac */ /* 0x000ea20008000800 */
[----:B------:R-:W-:Y:S01]  /*17d0*/  IMAD.MOV.U32 R8, RZ, RZ, 0x1 ;  /* 0x00000001ff087424 */ /* 0x000fe200078e00ff */
[----:B------:R-:W3:Y:S01]  /*17e0*/  LDCU.64 UR26, c[0x0][0x348] ;  /* 0x00006900ff1a77ac */ /* 0x000ee20008000a00 */
[----:B------:R-:W-:Y:S01]  /*17f0*/  ULEA.HI UR43, UR22, UR45, URZ, 0x19 ;  /* 0x0000002d162b7291 */ /* 0x000fe2000f8fc8ff */
[----:B------:R-:W4:Y:S01]  /*1800*/  LDCU UR37, c[0x0][0x374] ;  /* 0x00006e80ff2577ac */ /* 0x000f220008000800 */
[----:B-1----:R-:W-:-:S02]  /*1810*/  UIADD3 UR5, UPT, UPT, UR6, 0x7f, URZ ;  /* 0x0000007f06057890 */ /* 0x002fc4000fffe0ff */
[----:B------:R-:W-:Y:S02]  /*1820*/  UIADD3 UR47, UPT, UPT, UR6, 0xfe, URZ ;  /* 0x000000fe062f7890 */ /* 0x000fe4000fffe0ff */
[----:B------:R-:W-:Y:S01]  /*1830*/  USHF.R.S32.HI UR4, URZ, 0x1f, UR5 ;  /* 0x0000001fff047899 */ /* 0x000fe20008011405 */
[----:B------:R-:W-:-:S03]  /*1840*/  UMOV UR7, URZ ;  /* 0x000000ff00077c82 */ /* 0x000fc60008000000 */
[----:B------:R-:W-:Y:S02]  /*1850*/  ULEA.HI UR4, UR4, UR5, URZ, 0x7 ;  /* 0x0000000504047291 */ /* 0x000fe4000f8f38ff */
[----:B------:R-:W-:Y:S02]  /*1860*/  UIADD3 UR5, UPT, UPT, UR6, -0x1, URZ ;  /* 0xffffffff06057890 */ /* 0x000fe4000fffe0ff */
[----:B------:R-:W-:Y:S02]  /*1870*/  USHF.R.S32.HI UR40, URZ, 0x7, UR4 ;  /* 0x00000007ff287899 */ /* 0x000fe40008011404 */
[----:B------:R-:W-:Y:S02]  /*1880*/  UISETP.GE.U32.AND UP1, UPT, UR5, -0xff, UPT ;  /* 0xffffff010500788c */ /* 0x000fe4000bf26070 */
[----:B------:R-:W-:-:S04]  /*1890*/  UISETP.LT.U32.AND UP0, UPT, UR40, 0x3, UPT ;  /* 0x000000032800788c */ /* 0x000fc8000bf01070 */
[----:B------:R-:W-:Y:S02]  /*18a0*/  USEL UR39, UR40, 0x3, UP0 ;  /* 0x0000000328277887 */ /* 0x000fe40008000000 */
[----:B------:R-:W-:Y:S02]  /*18b0*/  UISETP.NE.AND UP0, UPT, UR25, URZ, UPT ;  /* 0x000000ff1900728c */ /* 0x000fe4000bf05270 */
[----:B------:R-:W-:Y:S02]  /*18c0*/  UIADD3 UR4, UPT, UPT, UR39, -0x1, URZ ;  /* 0xffffffff27047890 */ /* 0x000fe4000fffe0ff */
[----:B------:R-:W-:Y:S02]  /*18d0*/  @UP1 UIADD3 UR4, UPT, UPT, UR39, URZ, URZ ;  /* 0x000000ff27041290 */ /* 0x000fe4000fffe0ff */
[----:B------:R-:W-:Y:S02]  /*18e0*/  USEL UR23, UR41, 0x2, UP0 ;  /* 0x0000000229177887 */ /* 0x000fe40008000000 */
[----:B------:R-:W-:-:S02]  /*18f0*/  UIADD3 UR44, UPT, UPT, UR40, -UR39, URZ ;  /* 0x80000027282c7290 */ /* 0x000fc4000fffe0ff */
[----:B------:R-:W-:Y:S02]  /*1900*/  UIADD3 UR25, UPT, UPT, UR4, 0x1, URZ ;  /* 0x0000000104197890 */ /* 0x000fe4000fffe0ff */
[----:B--234-:R-:W-:-:S12]  /*1910*/  UIADD3 UR41, UPT, UPT, -UR4, URZ, URZ ;  /* 0x000000ff04297290 */ /* 0x01cfd8000fffe1ff */
.L_x_42:
[----:B------:R-:W-:Y:S01]  /*1920*/  UISETP.NE.AND UP0, UPT, UR46, URZ, UPT ;  /* 0x000000ff2e00728c */ /* 0x000fe2000bf05270 */
[----:B-1----:R-:W1:Y:S08]  /*1930*/  S2UR UR46, SR_CgaCtaId ;  /* 0x00000000002e79c3 */ /* 0x002e700000008800 */
[----:B------:R-:W-:Y:S05]  /*1940*/  BRA.U UP0, `(.L_x_23) ;  /* 0x0000000100347547 */ /* 0x000fea000b800000 */
[----:B------:R-:W2:Y:S01]  /*1950*/  S2R R0, SR_CgaCtaId ;  /* 0x0000000000007919 */ /* 0x000ea20000008800 */
[----:B------:R-:W-:Y:S02]  /*1960*/  MOV R3, 0x400 ;  /* 0x0000040000037802 */ /* 0x000fe40000000f00 */
[----:B------:R-:W-:Y:S02]  /*1970*/  SHF.L.U32 R2, R8, 0x1f, RZ ;  /* 0x0000001f08027819 */ /* 0x000fe400000006ff */
[----:B--2---:R-:W-:-:S05]  /*1980*/  LEA R0, R0, R3, 0x18 ;  /* 0x0000000300007211 */ /* 0x004fca00078ec0ff */
[----:B------:R-:W-:-:S04]  /*1990*/  IMAD R3, R9, 0x8, R0 ;  /* 0x0000000809037824 */ /* 0x000fc800078e0200 */
[----:B------:R-:W2:Y:S02]  /*19a0*/  SYNCS.PHASECHK.TRANS64.TRYWAIT P0, [R3+URZ+0xd0], R2 ;  /* 0x0000d002030075a7 */ /* 0x000ea400080011ff */
[----:B--2---:R-:W-:Y:S05]  /*19b0*/  @!P0 BRA `(.L_x_24) ;  /* 0x0000006400348947 */ /* 0x004fea0003800000 */
.L_x_122:
[----:B------:R-:W-:Y:S01]  /*19c0*/  VIADD R9, R9, 0x1 ;  /* 0x0000000109097836 */ /* 0x000fe20000000000 */
[----:B------:R2:W-:Y:S04]  /*19d0*/  SYNCS.ARRIVE.TRANS64.A1T0 RZ, [R3+URZ+0xc0], RZ ;  /* 0x0000c0ff03ff79a7 */ /* 0x0005e800081000ff */
[----:B------:R-:W-:-:S04]  /*19e0*/  ISETP.NE.AND P0, PT, R9, 0x2, PT ;  /* 0x000000020900780c */ /* 0x000fc80003f05270 */
[----:B------:R-:W-:Y:S02]  /*19f0*/  SEL R9, R9, RZ, P0 ;  /* 0x000000ff09097207 */ /* 0x000fe40000000000 */
[----:B--2---:R-:W-:-:S04]  /*1a00*/  SEL R3, RZ, 0x1, P0 ;  /* 0x00000001ff037807 */ /* 0x004fc80000000000 */
[----:B------:R-:W-:-:S07]  /*1a10*/  LOP3.LUT R8, R8, R3, RZ, 0x3c, !PT ;  /* 0x0000000308087212 */ /* 0x000fce00078e3cff */
.L_x_23:
[----:B------:R-:W-:Y:S01]  /*1a20*/  UMOV UR6, 0x400 ;  /* 0x0000040000067882 */ /* 0x000fe20000000000 */
[----:B------:R-:W-:Y:S01]  /*1a30*/  SHF.L.U32 R0, R12, 0x1f, RZ ;  /* 0x0000001f0c007819 */ /* 0x000fe200000006ff */
[----:B-1----:R-:W-:Y:S02]  /*1a40*/  ULEA UR6, UR46, UR6, 0x18 ;  /* 0x000000062e067291 */ /* 0x002fe4000f8ec0ff */
[----:B------:R-:W-:Y:S02]  /*1a50*/  UISETP.GE.U32.AND UP0, UPT, UR47, 0xff, UPT ;  /* 0x000000ff2f00788c */ /* 0x000fe4000bf06070 */
[----:B------:R-:W-:Y:S02]  /*1a60*/  ULEA UR4, UR7, UR6, 0x3 ;  /* 0x0000000607047291 */ /* 0x000fe4000f8e18ff */
[----:B------:R-:W-:Y:S01]  /*1a70*/  ULEA UR11, UR24, UR45, 0x7 ;  /* 0x0000002d180b7291 */ /* 0x000fe2000f8e38ff */
[----:B------:R-:W-:-:S06]  /*1a80*/  UMOV UR13, URZ ;  /* 0x000000ff000d7c82 */ /* 0x000fcc0008000000 */
[----:B------:R1:W2:Y:S01]  /*1a90*/  SYNCS.PHASECHK.TRANS64.TRYWAIT P0, [UR4+0x18], R0 ;  /* 0x00001800ff0075a7 */ /* 0x0002a20008001104 */
[----:B------:R-:W-:-:S04]  /*1aa0*/  ULEA.HI UR4, UR20, UR20, URZ, 0x1 ;  /* 0x0000001414047291 */ /* 0x000fc8000f8f08ff */
[----:B------:R-:W-:-:S04]  /*1ab0*/  USHF.L.U32 UR4, UR4, 0x6, URZ ;  /* 0x0000000604047899 */ /* 0x000fc800080006ff */
[----:B------:R-:W-:-:S04]  /*1ac0*/  ULOP3.LUT UR35, UR4, 0xffffff80, URZ, 0xc0, !UPT ;  /* 0xffffff8004237892 */ /* 0x000fc8000f8ec0ff */
[----:B------:R-:W-:Y:S01]  /*1ad0*/  UIADD3 UR35, UPT, UPT, UR43, UR35, URZ ;  /* 0x000000232b237290 */ /* 0x000fe2000fffe0ff */
[----:B------:R-:W-:Y:S11]  /*1ae0*/  BRA.U !UP0, `(.L_x_25) ;  /* 0x0000000108c47547 */ /* 0x000ff6000b800000 */
[----:B------:R-:W-:Y:S01]  /*1af0*/  UMOV UR16, UR41 ;  /* 0x0000002900107c82 */ /* 0x000fe20008000000 */
[----:B------:R-:W-:Y:S01]  /*1b00*/  UMOV UR4, UR7 ;  /* 0x0000000700047c82 */ /* 0x000fe20008000000 */
[----:B------:R-:W-:-:S05]  /*1b10*/  UMOV UR34, URZ ;  /* 0x000000ff00227c82 */ /* 0x000fca0008000000 */
.L_x_31:
[----:B------:R-:W-:Y:S01]  /*1b20*/  ULEA UR33, UR4, UR6, 0x3 ;  /* 0x0000000604217291 */ /* 0x000fe2000f8e18ff */
[----:B------:R-:W-:Y:S01]  /*1b30*/  @P3 MOV R2, 0x8000 ;  /* 0x0000800000023802 */ /* 0x000fe20000000f00 */
[----:B--234-:R-:W-:Y:S10]  /*1b40*/  @P0 BRA `(.L_x_26) ;  /* 0x00000000000c0947 */ /* 0x01cff40003800000 */
[----:B------:R-:W-:-:S04]  /*1b50*/  SHF.L.U32 R3, R12, 0x1f, RZ ;  /* 0x0000001f0c037819 */ /* 0x000fc800000006ff */
[----:B------:R-:W2:Y:S02]  /*1b60*/  SYNCS.PHASECHK.TRANS64.TRYWAIT P0, [UR33+0x18], R3 ;  /* 0x00001803ff0075a7 */ /* 0x000ea40008001121 */
[----:B--2---:R-:W-:Y:S05]  /*1b70*/  @!P0 BRA `(.L_x_27) ;  /* 0x0000006000d88947 */ /* 0x004fea0003800000 */
.L_x_26:
[----:B------:R2:W-:Y:S01]  /*1b80*/  @P3 SYNCS.ARRIVE.TRANS64 RZ, [UR33], R2 ;  /* 0x00000002ffff39a7 */ /* 0x0005e20008000021 */
[----:B------:R-:W-:Y:S02]  /*1b90*/  ULOP3.LUT UR5, UR23, 0x2, URZ, 0xfc, !UPT ;  /* 0x0000000217057892 */ /* 0x000fe4000f8efcff */
[----:B------:R-:W-:Y:S02]  /*1ba0*/  UIADD3 UR16, UPT, UPT, UR16, 0x1, URZ ;  /* 0x0000000110107890 */ /* 0x000fe4000fffe0ff */
[----:B------:R-:W-:Y:S02]  /*1bb0*/  UISETP.NE.AND UP0, UPT, UR5, 0x2, UPT ;  /* 0x000000020500788c */ /* 0x000fe4000bf05270 */
[----:B------:R-:W-:-:S07]  /*1bc0*/  UISETP.NE.AND UP2, UPT, UR16, 0x1, UPT ;  /* 0x000000011000788c */ /* 0x000fce000bf45270 */
[----:B------:R-:W-:Y:S05]  /*1bd0*/  BRA.U UP0, `(.L_x_28) ;  /* 0x0000000100047547 */ /* 0x000fea000b800000 */
[----:B------:R-:W-:Y:S05]  /*1be0*/  BPT.TRAP 0x1 ;  /* 0x000000040000795c */ /* 0x000fea0000300000 */
.L_x_28:
[----:B------:R-:W-:Y:S04]  /*1bf0*/  BSSY.RECONVERGENT B0, `(.L_x_29) ;  /* 0x0000003000007945 */ /* 0x000fe80003800200 */
[----:B------:R-:W-:Y:S05]  /*1c00*/  @!P2 BRA `(.L_x_30) ;  /* 0x000000000004a947 */ /* 0x000fea0003800000 */
[----:B------:R-:W-:Y:S05]  /*1c10*/  BPT.TRAP 0x1 ;  /* 0x000000040000795c */ /* 0x000fea0000300000 */
.L_x_30:
[----:B------:R-:W-:Y:S05]  /*1c20*/  BSYNC.RECONVERGENT B0 ;  /* 0x0000000000007941 */ /* 0x000fea0003800200 */
.L_x_29:
[----:B------:R-:W-:Y:S02]  /*1c30*/  UIADD3 UR5, UPT, UPT, UR4, 0x1, URZ ;  /* 0x0000000104057890 */ /* 0x000fe4000fffe0ff */
[----:B------:R-:W-:Y:S02]  /*1c40*/  UIADD3 UR14, UP1, UPT, UR26, 0x80, URZ ;  /* 0x000000801a0e7890 */ /* 0x000fe4000ff3e0ff */
[----:B------:R-:W-:Y:S02]  /*1c50*/  UISETP.NE.AND UP0, UPT, UR5, 0x3, UPT ;  /* 0x000000030500788c */ /* 0x000fe4000bf05270 */
[----:B------:R-:W-:Y:S02]  /*1c60*/  ULOP3.LUT UR33, UR33, 0xfefffff8, URZ, 0xc0, !UPT ;  /* 0xfefffff821217892 */ /* 0x000fe4000f8ec0ff */
[----:B------:R-:W-:Y:S02]  /*1c70*/  USEL UR8, URZ, 0x1, UP0 ;  /* 0x00000001ff087887 */ /* 0x000fe40008000000 */
[----:B------:R-:W-:-:S02]  /*1c80*/  USEL UR7, UR5, URZ, UP0 ;  /* 0x000000ff05077287 */ /* 0x000fc40008000000 */
[----:B------:R-:W-:Y:S02]  /*1c90*/  UIADD3.X UR15, UPT, UPT, URZ, UR27, URZ, UP1, !UPT ;  /* 0x0000001bff0f7290 */ /* 0x000fe40008ffe4ff */
[----:B------:R-:W-:Y:S01]  /*1ca0*/  ULEA UR5, UR7, UR6, 0x3 ;  /* 0x0000000607057291 */ /* 0x000fe2000f8e18ff */
[----:B------:R-:W-:Y:S01]  /*1cb0*/  LOP3.LUT R12, R12, UR8, RZ, 0x3c, !PT ;  /* 0x000000080c0c7c12 */ /* 0x000fe2000f8e3cff */
[----:B------:R-:W-:Y:S02]  /*1cc0*/  USHF.L.U32 UR8, UR4, 0xd, URZ ;  /* 0x0000000d04087899 */ /* 0x000fe400080006ff */
[----:B------:R-:W-:Y:S01]  /*1cd0*/  UIADD3 UR4, UP0, UPT, UR26, 0x180, URZ ;  /* 0x000001801a047890 */ /* 0x000fe2000ff1e0ff */
[----:B-1----:R-:W-:Y:S01]  /*1ce0*/  SHF.L.U32 R0, R12, 0x1f, RZ ;  /* 0x0000001f0c007819 */ /* 0x002fe200000006ff */
[----:B------:R-:W-:Y:S02]  /*1cf0*/  ULOP3.LUT UR32, UR8, UR22, URZ, 0xfc, !UPT ;  /* 0x0000001608207292 */ /* 0x000fe4000f8efcff */
[----:B------:R-:W-:Y:S01]  /*1d00*/  UPRMT UR13, URZ, 0x5410, UR21 ;  /* 0x00005410ff0d7896 */ /* 0x000fe20008000015 */
[----:B------:R3:W4:Y:S01]  /*1d10*/  SYNCS.PHASECHK.TRANS64.TRYWAIT P0, [UR5+0x18], R0 ;  /* 0x00001800ff0075a7 */ /* 0x0007220008001105 */
[----:B------:R-:W-:-:S02]  /*1d20*/  UIADD3 UR32, UPT, UPT, UR6, 0x4300, UR32 ;  /* 0x0000430006207890 */ /* 0x000fc4000fffe020 */
[----:B------:R-:W-:Y:S02]  /*1d30*/  UIADD3 UR8, UPT, UPT, UR6, 0xa300, UR8 ;  /* 0x0000a30006087890 */ /* 0x000fe4000fffe008 */
[----:B------:R-:W-:Y:S01]  /*1d40*/  UIADD3.X UR5, UPT, UPT, URZ, UR27, URZ, UP0, !UPT ;  /* 0x0000001bff057290 */ /* 0x000fe200087fe4ff */
[----:B------:R-:W-:Y:S01]  /*1d50*/  UMOV UR18, 0x0 ;  /* 0x0000000000127882 */ /* 0x000fe20000000000 */
[----:B------:R-:W-:Y:S01]  /*1d60*/  UMOV UR19, 0x10000000 ;  /* 0x1000000000137882 */ /* 0x000fe20000000000 */
[----:B------:R-:W-:Y:S01]  /*1d70*/  UMOV UR10, UR34 ;  /* 0x00000022000a7c82 */ /* 0x000fe20008000000 */
[----:B------:R-:W-:Y:S01]  /*1d80*/  UMOV UR12, UR36 ;  /* 0x00000024000c7c82 */ /* 0x000fe20008000000 */
[----:B------:R-:W-:Y:S01]  /*1d90*/  UMOV UR9, UR33 ;  /* 0x0000002100097c82 */ /* 0x000fe20008000000 */
[----:B------:R1:W-:Y:S03]  /*1da0*/  UTMALDG.3D.MULTICAST.2CTA [UR32], [UR14], UR13, desc[UR18] ;  /* 0x000012200e0073b4 */ /* 0x0003e6000821180d */
[----:B------:R2:W-:Y:S01]  /*1db0*/  UTMALDG.3D.2CTA [UR8], [UR4], desc[UR18] ;  /* 0x00001208040075b4 */ /* 0x0005e20008211000 */
[----:B-1----:R-:W-:Y:S01]  /*1dc0*/  UIADD3 UR34, UPT, UPT, UR34, 0x80, URZ ;  /* 0x0000008022227890 */ /* 0x002fe2000fffe0ff */
[----:B------:R-:W-:Y:S01]  /*1dd0*/  UMOV UR13, UR25 ;  /* 0x00000019000d7c82 */ /* 0x000fe20008000000 */
[----:B--2---:R-:W-:Y:S01]  /*1de0*/  UMOV UR4, UR7 ;  /* 0x0000000700047c82 */ /* 0x004fe20008000000 */
[----:B------:R-:W-:Y:S09]  /*1df0*/  BRA.U UP2, `(.L_x_31) ;  /* 0xfffffffd02487547 */ /* 0x000ff2000b83ffff */
.L_x_25:
[----:B------:R-:W-:Y:S01]  /*1e00*/  ULEA UR4, UR7, UR6, 0x3 ;  /* 0x0000000607047291 */ /* 0x000fe2000f8e18ff */
[----:B-1-3--:R-:W-:Y:S01]  /*1e10*/  SHF.L.U32 R0, R12, 0x1f, RZ ;  /* 0x0000001f0c007819 */ /* 0x00afe200000006ff */
[----:B------:R-:W-:Y:S01]  /*1e20*/  @!P1 SYNCS.ARRIVE.TRANS64.A1T0 RZ, [UR6+0x58], RZ ;  /* 0x000058ffffff99a7 */ /* 0x000fe20008100006 */
[----:B------:R-:W-:-:S06]  /*1e30*/  UISETP.GT.AND UP0, UPT, UR40, UR39, UPT ;  /* 0x000000272800728c */ /* 0x000fcc000bf04270 */
[----:B--2-4-:R1:W2:Y:S03]  /*1e40*/  SYNCS.PHASECHK.TRANS64.TRYWAIT P0, [UR4+0x18], R0 ;  /* 0x00001800ff0075a7 */ /* 0x0142a60008001104 */
[----:B------:R-:W-:Y:S05]  /*1e50*/  BRA.U !UP0, `(.L_x_32) ;  /* 0x0000000108c47547 */ /* 0x000fea000b800000 */
[----:B------:R-:W-:Y:S01]  /*1e60*/  UIADD3 UR24, UPT, UPT, UR44, UR13, URZ ;  /* 0x0000000d2c187290 */ /* 0x000fe2000fffe0ff */
[----:B------:R-:W-:-:S11]  /*1e70*/  UMOV UR4, UR7 ;  /* 0x0000000700047c82 */ /* 0x000fd60008000000 */
.L_x_38:
[----:B------:R-:W-:Y:S01]  /*1e80*/  ULEA UR17, UR4, UR6, 0x3 ;  /* 0x0000000604117291 */ /* 0x000fe2000f8e18ff */
[----:B--2---:R-:W-:Y:S01]  /*1e90*/  @P3 MOV R2, 0x8000 ;  /* 0x0000800000023802 */ /* 0x004fe20000000f00 */
[----:B--2-4-:R-:W-:Y:S10]  /*1ea0*/  @P0 BRA `(.L_x_33) ;  /* 0x00000000000c0947 */ /* 0x014ff40003800000 */
[----:B------:R-:W-:-:S04]  /*1eb0*/  SHF.L.U32 R3, R12, 0x1f, RZ ;  /* 0x0000001f0c037819 */ /* 0x000fc800000006ff */
[----:B------:R-:W2:Y:S02]  /*1ec0*/  SYNCS.PHASECHK.TRANS64.TRYWAIT P0, [UR17+0x18], R3 ;  /* 0x00001803ff0075a7 */ /* 0x000ea40008001111 */
[----:B--2---:R-:W-:Y:S05]  /*1ed0*/  @!P0 BRA `(.L_x_34) ;  /* 0x0000006000188947 */ /* 0x004fea0003800000 */
.L_x_33:
[----:B------:R2:W-:Y:S01]  /*1ee0*/  @P3 SYNCS.ARRIVE.TRANS64 RZ, [UR17], R2 ;  /* 0x00000002ffff39a7 */ /* 0x0005e20008000011 */
[----:B------:R-:W-:-:S04]  /*1ef0*/  ULOP3.LUT UR5, UR23, 0x2, URZ, 0xfc, !UPT ;  /* 0x0000000217057892 */ /* 0x000fc8000f8efcff */
[----:B------:R-:W-:-:S09]  /*1f00*/  UISETP.NE.AND UP0, UPT, UR5, 0x2, UPT ;  /* 0x000000020500788c */ /* 0x000fd2000bf05270 */
[----:B------:R-:W-:Y:S05]  /*1f10*/  BRA.U UP0, `(.L_x_35) ;  /* 0x0000000100047547 */ /* 0x000fea000b800000 */
[----:B------:R-:W-:Y:S05]  /*1f20*/  BPT.TRAP 0x1 ;  /* 0x000000040000795c */ /* 0x000fea0000300000 */
.L_x_35:
[----:B------:R-:W-:Y:S04]  /*1f30*/  BSSY.RECONVERGENT B0, `(.L_x_36) ;  /* 0x0000003000007945 */ /* 0x000fe80003800200 */
[----:B------:R-:W-:Y:S05]  /*1f40*/  @!P2 BRA `(.L_x_37) ;  /* 0x000000000004a947 */ /* 0x000fea0003800000 */
[----:B------:R-:W-:Y:S05]  /*1f50*/  BPT.TRAP 0x1 ;  /* 0x000000040000795c */ /* 0x000fea0000300000 */
.L_x_37:
[----:B------:R-:W-:Y:S05]  /*1f60*/  BSYNC.RECONVERGENT B0 ;  /* 0x0000000000007941 */ /* 0x000fea0003800200 */
.L_x_36:
[----:B------:R-:W-:Y:S02]  /*1f70*/  UIADD3 UR5, UPT, UPT, UR4, 0x1, URZ ;  /* 0x0000000104057890 */ /* 0x000fe4000fffe0ff */
[----:B------:R-:W-:Y:S02]  /*1f80*/  USHF.L.U32 UR18, UR13, 0x7, URZ ;  /* 0x000000070d127899 */ /* 0x000fe400080006ff */
[----:B------:R-:W-:Y:S02]  /*1f90*/  UISETP.NE.AND UP0, UPT, UR5, 0x3, UPT ;  /* 0x000000030500788c */ /* 0x000fe4000bf05270 */
[----:B------:R-:W-:Y:S02]  /*1fa0*/  ULOP3.LUT UR17, UR17, 0xfefffff8, URZ, 0xc0, !UPT ;  /* 0xfefffff811117892 */ /* 0x000fe4000f8ec0ff */
[----:B------:R-:W-:Y:S02]  /*1fb0*/  USEL UR8, URZ, 0x1, UP0 ;  /* 0x00000001ff087887 */ /* 0x000fe40008000000 */
[----:B------:R-:W-:-:S02]  /*1fc0*/  USEL UR7, UR5, URZ, UP0 ;  /* 0x000000ff05077287 */ /* 0x000fc40008000000 */
[----:B------:R-:W-:Y:S02]  /*1fd0*/  UIADD3 UR14, UP0, UPT, UR26, 0x180, URZ ;  /* 0x000001801a0e7890 */ /* 0x000fe4000ff1e0ff */
        /* <DEDUP_REMOVED lines=9> */
[----:B------:R-:W-:Y:S02]  /*2070*/  UIADD3.X UR5, UPT, UPT, URZ, UR27, URZ, UP1, !UPT ;  /* 0x0000001bff057290 */ /* 0x000fe40008ffe4ff */
[----:B------:R-:W-:Y:S02]  /*2080*/  UIADD3 UR8, UPT, UPT, UR6, 0xa300, UR8 ;  /* 0x0000a30006087890 */ /* 0x000fe4000fffe008 */
[----:B------:R-:W-:Y:S01]  /*2090*/  UIADD3.X UR15, UPT, UPT, URZ, UR27, URZ, UP0, !UPT ;  /* 0x0000001bff0f7290 */ /* 0x000fe200087fe4ff */
[----:B------:R-:W-:Y:S01]  /*20a0*/  UMOV UR28, 0x0 ;  /* 0x00000000001c7882 */ /* 0x000fe20000000000 */
[----:B------:R-:W-:Y:S01]  /*20b0*/  UMOV UR29, 0x10000000 ;  /* 0x10000000001d7882 */ /* 0x000fe20000000000 */
[----:B------:R-:W-:Y:S01]  /*20c0*/  UMOV UR19, UR35 ;  /* 0x0000002300137c82 */ /* 0x000fe20008000000 */
[----:B------:R-:W-:Y:S01]  /*20d0*/  UMOV UR20, UR36 ;  /* 0x0000002400147c82 */ /* 0x000fe20008000000 */
[----:B------:R-:W-:Y:S01]  /*20e0*/  UMOV UR12, UR36 ;  /* 0x00000024000c7c82 */ /* 0x000fe20008000000 */
[----:B------:R1:W-:Y:S01]  /*20f0*/  UTMALDG.3D.MULTICAST.2CTA [UR16], [UR4], UR10, desc[UR28] ;  /* 0x00001c10040073b4 */ /* 0x0003e2000821180a */
[----:B------:R-:W-:Y:S01]  /*2100*/  UMOV UR9, UR17 ;  /* 0x0000001100097c82 */ /* 0x000fe20008000000 */
[----:B------:R-:W-:-:S04]  /*2110*/  UIADD3 UR13, UPT, UPT, UR13, 0x1, URZ ;  /* 0x000000010d0d7890 */ /* 0x000fc8000fffe0ff */
[----:B------:R-:W-:Y:S01]  /*2120*/  UISETP.NE.AND UP0, UPT, UR13, UR24, UPT ;  /* 0x000000180d00728c */ /* 0x000fe2000bf05270 */
[----:B-1----:R-:W-:Y:S01]  /*2130*/  UMOV UR10, UR18 ;  /* 0x00000012000a7c82 */ /* 0x002fe20008000000 */
[----:B------:R-:W-:Y:S01]  /*2140*/  UMOV UR4, UR7 ;  /* 0x0000000700047c82 */ /* 0x000fe20008000000 */
[----:B------:R3:W-:Y:S06]  /*2150*/  UTMALDG.3D.2CTA [UR8], [UR14], desc[UR28] ;  /* 0x00001c080e0075b4 */ /* 0x0007ec0008211000 */
[----:B---3--:R-:W-:Y:S05]  /*2160*/  BRA.U UP0, `(.L_x_38) ;  /* 0xfffffffd00447547 */ /* 0x008fea000b83ffff */
.L_x_32:
[C---:B------:R-:W-:Y:S01]  /*2170*/  LEA R3, R11.reuse, UR6, 0x3 ;  /* 0x000000060b037c11 */ /* 0x040fe2000f8e18ff */
[----:B------:R-:W-:Y:S01]  /*2180*/  NOP ;  /* 0x0000000000007918 */ /* 0x000fe20000000000 */
[----:B-1----:R-:W-:Y:S02]  /*2190*/  SHF.L.U32 R0, R10, 0x1f, RZ ;  /* 0x0000001f0a007819 */ /* 0x002fe400000006ff */
[----:B------:R-:W-:Y:S02]  /*21a0*/  LEA R5, R11, UR6, 0x4 ;  /* 0x000000060b057c11 */ /* 0x000fe4000f8e20ff */
[----:B--2-4-:R-:W1:Y:S02]  /*21b0*/  SYNCS.PHASECHK.TRANS64.TRYWAIT P0, [R3+URZ+0x60], R0 ;  /* 0x00006000030075a7 */ /* 0x014e6400080011ff */
[----:B-1----:R-:W-:Y:S05]  /*21c0*/  @!P0 BRA `(.L_x_39) ;  /* 0x0000005c00748947 */ /* 0x002fea0003800000 */
.L_x_125:
[----:B------:R-:W2:Y:S01]  /*21d0*/  LDS.128 R4, [R5+0xf0] ;  /* 0x0000f00005047984 */ /* 0x000ea20000000c00 */
[----:B------:R-:W-:Y:S01]  /*21e0*/  UISETP.GE.AND UP0, UPT, UR42, 0x1, UPT ;  /* 0x000000012a00788c */ /* 0x000fe2000bf06270 */
[----:B------:R-:W-:Y:S01]  /*21f0*/  @!PT LDS RZ, [RZ] ;  /* 0x00000000fffff984 */ /* 0x000fe20000000800 */
[----:B------:R-:W-:Y:S01]  /*2200*/  @!PT LDS RZ, [RZ] ;  /* 0x00000000fffff984 */ /* 0x000fe20000000800 */
[----:B------:R-:W-:Y:S01]  /*2210*/  @!PT LDS RZ, [RZ] ;  /* 0x00000000fffff984 */ /* 0x000fe20000000800 */
[----:B------:R-:W-:Y:S01]  /*2220*/  @!PT LDS RZ, [RZ] ;  /* 0x00000000fffff984 */ /* 0x000fe20000000800 */
[----:B------:R3:W-:Y:S06]  /*2230*/  MEMBAR.ALL.CTA ;  /* 0x0000000000007992 */ /* 0x0007ec0000008000 */
[----:B---3--:R-:W3:Y:S01]  /*2240*/  FENCE.VIEW.ASYNC.S ;  /* 0x00000000000073c6 */ /* 0x008ee20000000000 */
[----:B--2---:R-:W-:-:S13]  /*2250*/  LOP3.LUT P0, RZ, R6, 0x1, RZ, 0xc0, !PT ;  /* 0x0000000106ff7812 */ /* 0x004fda000780c0ff */
[----:B---3--:R-:W-:Y:S01]  /*2260*/  VOTEU.ANY UP1, P0 ;  /* 0x0000000000ff7886 */ /* 0x008fe20000020100 */
[----:B------:R-:W-:-:S13]  /*2270*/  PLOP3.LUT P0, PT, PT, PT, UP1, 0x80, 0x8 ;  /* 0x000000000008781c */ /* 0x000fda0003f0f018 */
[----:B-1----:R-:W-:Y:S02]  /*2280*/  @P0 LOP3.LUT R0, R5, 0xffff, RZ, 0xc0, !PT ;  /* 0x0000ffff05000812 */ /* 0x002fe400078ec0ff */
[----:B------:R-:W-:Y:S02]  /*2290*/  @P0 MOV R2, R4 ;  /* 0x0000000400020202 */ /* 0x000fe40000000f00 */
[----:B------:R-:W-:Y:S01]  /*22a0*/  @P0 R2UR UR5, R0 ;  /* 0x00000000000502ca */ /* 0x000fe200000e0000 */
[----:B------:R-:W-:Y:S01]  /*22b0*/  VIADD R0, R3, 0x70 ;  /* 0x0000007003007836 */ /* 0x000fe20000000000 */
[----:B------:R-:W-:Y:S02]  /*22c0*/  @P0 SHF.R.U32.HI R4, RZ, 0x10, R5 ;  /* 0x00000010ff040819 */ /* 0x000fe40000011605 */
[----:B------:R-:W-:Y:S02]  /*22d0*/  @P0 R2UR UR8, R2 ;  /* 0x00000000020802ca */ /* 0x000fe400000e0000 */
[----:B------:R-:W-:-:S02]  /*22e0*/  PRMT R0, RZ, 0x654, R0 ;  /* 0x00000654ff007816 */ /* 0x000fc40000000000 */
[----:B------:R-:W-:Y:S02]  /*22f0*/  @P0 R2UR UR4, R4 ;  /* 0x00000000040402ca */ /* 0x000fe400000e0000 */
[----:B------:R1:W-:Y:S03]  /*2300*/  SYNCS.ARRIVE.TRANS64.RED.A1T0 RZ, [R0+URZ], RZ ;  /* 0x000000ff00ff79a7 */ /* 0x0003e600081004ff */
[----:B------:R-:W-:-:S04]  /*2310*/  @UP1 UMOV UR30, UR5 ;  /* 0x00000005001e1c82 */ /* 0x000fc80008000000 */
[----:B------:R-:W-:-:S04]  /*2320*/  @UP1 UMOV UR31, UR8 ;  /* 0x00000008001f1c82 */ /* 0x000fc80008000000 */
[----:B------:R-:W-:Y:S01]  /*2330*/  @UP1 UMOV UR36, UR4 ;  /* 0x0000000400241c82 */ /* 0x000fe20008000000 */
[----:B------:R-:W-:Y:S05]  /*2340*/  BRA.U !UP0, `(.L_x_40) ;  /* 0x0000000108d47547 */ /* 0x000fea000b800000 */
[----:B------:R-:W2:Y:S01]  /*2350*/  LDCU.128 UR12, c[0x0][0xb10] ;  /* 0x00016200ff0c77ac */ /* 0x000ea20008000c00 */
[----:B------:R-:W3:Y:S01]  /*2360*/  LDCU UR24, c[0x0][0xb20] ;  /* 0x00016400ff1877ac */ /* 0x000ee20008000800 */
[----:B------:R-:W4:Y:S01]  /*2370*/  LDCU UR20, c[0x0][0xb0c] ;  /* 0x00016180ff1477ac */ /* 0x000f220008000800 */
[----:B------:R-:W1:Y:S01]  /*2380*/  LDCU.64 UR10, c[0x0][0xb28] ;  /* 0x00016500ff0a77ac */ /* 0x000e620008000a00 */
[----:B------:R-:W-:Y:S02]  /*2390*/  UISETP.NE.AND UP3, UPT, UR42, 0x1, UPT ;  /* 0x000000012a00788c */ /* 0x000fe4000bf65270 */
[----:B--2---:R-:W-:Y:S02]  /*23a0*/  UIMAD.WIDE.U32 UR8, UR37, UR15, URZ ;  /* 0x0000000f250872a5 */ /* 0x004fe4000f8e00ff */
[----:B------:R-:W-:Y:S02]  /*23b0*/  UIMAD.WIDE.U32 UR4, UR38, UR12, URZ ;  /* 0x0000000c260472a5 */ /* 0x000fe4000f8e00ff */
[----:B------:R-:W-:-:S02]  /*23c0*/  UISETP.NE.AND UP0, UPT, UR14, 0x1, UPT ;  /* 0x000000010e00788c */ /* 0x000fc4000bf05270 */
[----:B------:R-:W-:Y:S01]  /*23d0*/  UIMAD.WIDE.U32 UR28, UR30, UR15, URZ ;  /* 0x0000000f1e1c72a5 */ /* 0x000fe2000f8e00ff */
[----:B------:R-:W-:Y:S02]  /*23e0*/  UMOV UR8, UR9 ;  /* 0x0000000900087c82 */ /* 0x000fe40008000000 */
[----:B------:R-:W-:Y:S01]  /*23f0*/  UMOV UR4, UR5 ;  /* 0x0000000500047c82 */ /* 0x000fe20008000000 */
[----:B---3--:R-:W-:Y:S02]  /*2400*/  USHF.R.U32.HI UR8, URZ, UR24, UR8 ;  /* 0x00000018ff087299 */ /* 0x008fe40008011608 */
[----:B----4-:R-:W-:Y:S02]  /*2410*/  UISETP.NE.AND UP2, UPT, UR20, 0x1, UPT ;  /* 0x000000011400788c */ /* 0x010fe4000bf45270 */
[----:B------:R-:W-:Y:S02]  /*2420*/  USHF.R.U32.HI UR4, URZ, UR13, UR4 ;  /* 0x0000000dff047299 */ /* 0x000fe40008011604 */
[----:B------:R-:W-:-:S02]  /*2430*/  USEL UR5, UR37, UR8, !UP0 ;  /* 0x0000000825057287 */ /* 0x000fc4000c000000 */
[----:B------:R-:W-:Y:S02]  /*2440*/  USEL UR8, UR38, UR4, !UP2 ;  /* 0x0000000426087287 */ /* 0x000fe4000d000000 */
[----:B-1----:R-:W-:Y:S01]  /*2450*/  UIMAD.WIDE.U32 UR16, UR5, UR10, URZ ;  /* 0x0000000a051072a5 */ /* 0x002fe2000f8e00ff */
[----:B------:R-:W-:Y:S01]  /*2460*/  UMOV UR4, UR29 ;  /* 0x0000001d00047c82 */ /* 0x000fe20008000000 */
[----:B------:R-:W-:Y:S02]  /*2470*/  UIMAD.WIDE.U32 UR18, UR31, UR12, URZ ;  /* 0x0000000c1f1272a5 */ /* 0x000fe4000f8e00ff */
[----:B------:R-:W-:-:S03]  /*2480*/  UIMAD.WIDE.U32 UR28, UR8, UR10, URZ ;  /* 0x0000000a081c72a5 */ /* 0x000fc6000f8e00ff */
[----:B------:R-:W-:Y:S01]  /*2490*/  UMOV UR16, UR17 ;  /* 0x0000001100107c82 */ /* 0x000fe20008000000 */
[----:B------:R-:W-:Y:S02]  /*24a0*/  USHF.R.U32.HI UR4, URZ, UR24, UR4 ;  /* 0x00000018ff047299 */ /* 0x000fe40008011604 */
[----:B------:R-:W-:Y:S01]  /*24b0*/  @UP3 USHF.R.U32.HI UR5, URZ, UR11, UR16 ;  /* 0x0000000bff053299 */ /* 0x000fe20008011610 */
[----:B------:R-:W-:Y:S01]  /*24c0*/  UMOV UR18, UR19 ;  /* 0x0000001300127c82 */ /* 0x000fe20008000000 */
[----:B------:R-:W-:Y:S01]  /*24d0*/  UMOV UR28, UR29 ;  /* 0x0000001d001c7c82 */ /* 0x000fe20008000000 */
[----:B------:R-:W-:Y:S02]  /*24e0*/  USHF.R.U32.HI UR13, URZ, UR13, UR18 ;  /* 0x0000000dff0d7299 */ /* 0x000fe40008011612 */
[----:B------:R-:W-:Y:S02]  /*24f0*/  USEL UR4, UR30, UR4, !UP0 ;  /* 0x000000041e047287 */ /* 0x000fe4000c000000 */
[----:B------:R-:W-:-:S02]  /*2500*/  @UP3 USHF.R.U32.HI UR8, URZ, UR11, UR28 ;  /* 0x0000000bff083299 */ /* 0x000fc4000801161c */
[----:B------:R-:W-:Y:S02]  /*2510*/  UIMAD UR9, UR42, UR5, URZ ;  /* 0x000000052a0972a4 */ /* 0x000fe4000f8e02ff */
[----:B------:R-:W-:Y:S02]  /*2520*/  USEL UR5, UR31, UR13, !UP2 ;  /* 0x0000000d1f057287 */ /* 0x000fe4000d000000 */
[----:B------:R-:W-:Y:S02]  /*2530*/  UIMAD UR12, UR42, UR8, URZ ;  /* 0x000000082a0c72a4 */ /* 0x000fe4000f8e02ff */
[----:B------:R-:W-:Y:S02]  /*2540*/  UISETP.GE.AND UP0, UPT, UR4, UR9, UPT ;  /* 0x000000090400728c */ /* 0x000fe4000bf06270 */
[----:B------:R-:W-:Y:S02]  /*2550*/  UIMAD.WIDE.U32 UR16, UR4, UR10, URZ ;  /* 0x0000000a041072a5 */ /* 0x000fe4000f8e00ff */
[----:B------:R-:W-:-:S02]  /*2560*/  UISETP.GE.OR UP0, UPT, UR5, UR12, UP0 ;  /* 0x0000000c0500728c */ /* 0x000fc40008706670 */
        /* <DEDUP_REMOVED lines=19> */
.L_x_40:
[----:B------:R-:W2:Y:S02]  /*26a0*/  LDCU UR4, c[0x0][0xb30] ;  /* 0x00016600ff0477ac */ /* 0x000ea40008000800 */
[----:B--2---:R-:W-:-:S09]  /*26b0*/  UISETP.NE.AND UP0, UPT, UR4, 0x1, UPT ;  /* 0x000000010400788c */ /* 0x004fd2000bf05270 */
[----:B------:R-:W-:Y:S05]  /*26c0*/  BRA.U UP0, `(.L_x_41) ;  /* 0x0000000100447547 */ /* 0x000fea000b800000 */
[----:B------:R-:W2:Y:S01]  /*26d0*/  LDCU.128 UR12, c[0x0][0xb10] ;  /* 0x00016200ff0c77ac */ /* 0x000ea20008000c00 */
[----:B------:R-:W3:Y:S01]  /*26e0*/  LDCU UR10, c[0x0][0xb0c] ;  /* 0x00016180ff0a77ac */ /* 0x000ee20008000800 */
[----:B------:R-:W4:Y:S01]  /*26f0*/  LDCU UR11, c[0x0][0xb20] ;  /* 0x00016400ff0b77ac */ /* 0x000f220008000800 */
[----:B--2---:R-:W-:Y:S02]  /*2700*/  UIMAD.WIDE.U32 UR8, UR31, UR12, URZ ;  /* 0x0000000c1f0872a5 */ /* 0x004fe4000f8e00ff */
[----:B------:R-:W-:Y:S02]  /*2710*/  UIMAD.WIDE.U32 UR4, UR30, UR15, URZ ;  /* 0x0000000f1e0472a5 */ /* 0x000fe4000f8e00ff */
[----:B---3--:R-:W-:Y:S02]  /*2720*/  UISETP.NE.AND UP2, UPT, UR10, 0x1, UPT ;  /* 0x000000010a00788c */ /* 0x008fe4000bf45270 */
[----:B------:R-:W-:Y:S01]  /*2730*/  UISETP.NE.AND UP0, UPT, UR14, 0x1, UPT ;  /* 0x000000010e00788c */ /* 0x000fe2000bf05270 */
[----:B------:R-:W-:-:S02]  /*2740*/  UMOV UR8, UR9 ;  /* 0x0000000900087c82 */ /* 0x000fc40008000000 */
[----:B------:R-:W-:Y:S01]  /*2750*/  UMOV UR4, UR5 ;  /* 0x0000000500047c82 */ /* 0x000fe20008000000 */
[----:B------:R-:W-:Y:S02]  /*2760*/  USHF.R.U32.HI UR13, URZ, UR13, UR8 ;  /* 0x0000000dff0d7299 */ /* 0x000fe40008011608 */
[----:B----4-:R-:W-:Y:S02]  /*2770*/  USHF.R.U32.HI UR4, URZ, UR11, UR4 ;  /* 0x0000000bff047299 */ /* 0x010fe40008011604 */
[----:B------:R-:W-:Y:S02]  /*2780*/  USEL UR5, UR31, UR13, !UP2 ;  /* 0x0000000d1f057287 */ /* 0x000fe4000d000000 */
[----:B------:R-:W-:-:S04]  /*2790*/  USEL UR4, UR30, UR4, !UP0 ;  /* 0x000000041e047287 */ /* 0x000fc8000c000000 */
[----:B------:R-:W-:Y:S02]  /*27a0*/  UIADD3 UR8, UPT, UPT, UR5, -UR4, URZ ;  /* 0x8000000405087290 */ /* 0x000fe4000fffe0ff */
[----:B------:R-:W-:Y:S02]  /*27b0*/  UIADD3 UR4, UPT, UPT, -UR5, UR4, URZ ;  /* 0x0000000405047290 */ /* 0x000fe4000fffe1ff */
[----:B------:R-:W-:Y:S02]  /*27c0*/  UIMAD UR30, UR8, UR14, UR30 ;  /* 0x0000000e081e72a4 */ /* 0x000fe4000f8e021e */
[----:B------:R-:W-:-:S12]  /*27d0*/  UIMAD UR31, UR4, UR10, UR31 ;  /* 0x0000000a041f72a4 */ /* 0x000fd8000f8e021f */
.L_x_41:
[----:B------:R-:W-:Y:S01]  /*27e0*/  VIADD R11, R11, 0x1 ;  /* 0x000000010b0b7836 */ /* 0x000fe20000000000 */
[----:B------:R-:W-:Y:S01]  /*27f0*/  R2UR UR4, R88 ;  /* 0x00000000580472ca */ /* 0x000fe200000e0000 */
[----:B------:R-:W-:Y:S01]  /*2800*/  UIADD3 UR24, UPT, UPT, UR30, UR63, URZ ;  /* 0x0000003f1e187290 */ /* 0x000fe2000fffe0ff */
[----:B------:R-:W-:Y:S02]  /*2810*/  PLOP3.LUT P1, PT, PT, PT, PT, 0x80, 0x8 ;  /* 0x000000000008781c */ /* 0x000fe40003f2f070 */
[----:B------:R-:W-:-:S04]  /*2820*/  ISETP.NE.AND P0, PT, R11, 0x2, PT ;  /* 0x000000020b00780c */ /* 0x000fc80003f05270 */
[----:B------:R-:W-:Y:S02]  /*2830*/  SEL R3, RZ, 0x1, P0 ;  /* 0x00000001ff037807 */ /* 0x000fe40000000000 */
[----:B------:R-:W-:Y:S02]  /*2840*/  SEL R11, R11, RZ, P0 ;  /* 0x000000ff0b0b7207 */ /* 0x000fe40000000000 */
[----:B------:R-:W-:Y:S01]  /*2850*/  LOP3.LUT R10, R10, R3, RZ, 0x3c, !PT ;  /* 0x000000030a0a7212 */ /* 0x000fe200078e3cff */
[----:B------:R-:W-:Y:S01]  /*2860*/  UIADD3 UR20, UPT, UPT, UR31, UR4, URZ ;  /* 0x000000041f147290 */ /* 0x000fe2000fffe0ff */
[----:B------:R-:W-:Y:S11]  /*2870*/  BRA.U UP1, `(.L_x_42) ;  /* 0xfffffff101287547 */ /* 0x000ff6000b83ffff */
[----:B------:R-:W-:Y:S01]  /*2880*/  UIADD3 UR6, UPT, UPT, UR6, 0x18, URZ ;  /* 0x0000001806067890 */ /* 0x000fe2000fffe0ff */
[----:B------:R-:W-:-:S03]  /*2890*/  SHF.L.U32 R3, R12, 0x1f, RZ ;  /* 0x0000001f0c037819 */ /* 0x000fc600000006ff */
[----:B------:R-:W-:-:S09]  /*28a0*/  ULEA UR4, UR7, UR6, 0x3 ;  /* 0x0000000607047291 */ /* 0x000fd2000f8e18ff */
[----:B------:R-:W2:Y:S02]  /*28b0*/  SYNCS.PHASECHK.TRANS64.TRYWAIT P0, [UR4], R3 ;  /* 0x00000003ff0075a7 */ /* 0x000ea40008001104 */
[----:B--2---:R-:W-:Y:S05]  /*28c0*/  @!P0 BRA `(.L_x_43) ;  /* 0x0000005400c88947 */ /* 0x004fea0003800000 */
.L_x_127:
[----:B------:R-:W-:-:S04]  /*28d0*/  UIADD3 UR4, UPT, UPT, UR7, 0x1, URZ ;  /* 0x0000000107047890 */ /* 0x000fc8000fffe0ff */
[----:B------:R-:W-:-:S04]  /*28e0*/  UISETP.NE.AND UP0, UPT, UR4, 0x3, UPT ;  /* 0x000000030400788c */ /* 0x000fc8000bf05270 */
[----:B------:R-:W-:Y:S02]  /*28f0*/  USEL UR7, URZ, 0x1, UP0 ;  /* 0x00000001ff077887 */ /* 0x000fe40008000000 */
[----:B------:R-:W-:-:S04]  /*2900*/  USEL UR4, UR4, URZ, UP0 ;  /* 0x000000ff04047287 */ /* 0x000fc80008000000 */
[----:B------:R-:W-:Y:S01]  /*2910*/  ULEA UR5, UR4, UR6, 0x3 ;  /* 0x0000000604057291 */ /* 0x000fe2000f8e18ff */
[----:B------:R-:W-:-:S04]  /*2920*/  LOP3.LUT R12, R12, UR7, RZ, 0x3c, !PT ;  /* 0x000000070c0c7c12 */ /* 0x000fc8000f8e3cff */
[----:B-1----:R-:W-:-:S04]  /*2930*/  SHF.L.U32 R3, R12, 0x1f, RZ ;  /* 0x0000001f0c037819 */ /* 0x002fc800000006ff */
[----:B------:R-:W1:Y:S02]  /*2940*/  SYNCS.PHASECHK.TRANS64.TRYWAIT P0, [UR5], R3 ;  /* 0x00000003ff0075a7 */ /* 0x000e640008001105 */
[----:B-1----:R-:W-:Y:S05]  /*2950*/  @!P0 BRA `(.L_x_44) ;  /* 0x0000005400bc8947 */ /* 0x002fea0003800000 */
.L_x_129:
[----:B------:R-:W-:-:S04]  /*2960*/  UIADD3 UR4, UPT, UPT, UR4, 0x1, URZ ;  /* 0x0000000104047890 */ /* 0x000fc8000fffe0ff */
[----:B------:R-:W-:-:S04]  /*2970*/  UISETP.NE.AND UP0, UPT, UR4, 0x3, UPT ;  /* 0x000000030400788c */ /* 0x000fc8000bf05270 */
[----:B------:R-:W-:Y:S02]  /*2980*/  USEL UR5, URZ, 0x1, UP0 ;  /* 0x00000001ff057887 */ /* 0x000fe40008000000 */
[----:B------:R-:W-:-:S04]  /*2990*/  USEL UR4, UR4, URZ, UP0 ;  /* 0x000000ff04047287 */ /* 0x000fc80008000000 */
[----:B------:R-:W-:Y:S01]  /*29a0*/  ULEA UR4, UR4, UR6, 0x3 ;  /* 0x0000000604047291 */ /* 0x000fe2000f8e18ff */
[----:B-1----:R-:W-:-:S04]  /*29b0*/  LOP3.LUT R3, R12, UR5, RZ, 0x3c, !PT ;  /* 0x000000050c037c12 */ /* 0x002fc8000f8e3cff */
[----:B------:R-:W-:Y:S01]  /*29c0*/  SHF.L.U32 R3, R3, 0x1f, RZ ;  /* 0x0000001f03037819 */ /* 0x000fe200000006ff */
[----:B------:R-:W-:-:S07]  /*29d0*/  IMAD.U32 R0, RZ, RZ, UR4 ;  /* 0x00000004ff007e24 */ /* 0x000fce000f8e00ff */
.L_x_45:
[----:B-1----:R1:W2:Y:S02]  /*29e0*/  SYNCS.PHASECHK.TRANS64.TRYWAIT P0, [R0+URZ], R3 ;  /* 0x00000003000075a7 */ /* 0x0022a400080011ff */
[----:B--2---:R-:W-:Y:S05]  /*29f0*/  @!P0 NANOSLEEP.SYNCS 0x989680 ;  /* 0x009896800000895d */ /* 0x004fea0003900000 */
[----:B------:R-:W2:Y:S02]  /*2a00*/  @!P0 SYNCS.PHASECHK.TRANS64 P0, [R0+URZ], R3 ;  /* 0x00000003000085a7 */ /* 0x000ea400080010ff */
[----:B--2---:R-:W-:Y:S05]  /*2a10*/  @P0 EXIT ;  /* 0x000000000000094d */ /* 0x004fea0003800000 */
[----:B------:R-:W-:Y:S05]  /*2a20*/  BRA `(.L_x_45) ;  /* 0xfffffffc00ec7947 */ /* 0x000fea000383ffff */
.L_x_22:
[----:B------:R-:W-:-:S04]  /*2a30*/  UISETP.NE.AND UP0, UPT, UR46, URZ, UPT ;  /* 0x000000ff2e00728c */ /* 0x000fc8000bf05270 */
[----:B------:R-:W-:-:S09]  /*2a40*/  UISETP.NE.OR UP0, UPT, UR25, 0x1, UP0 ;  /* 0x000000011900788c */ /* 0x000fd20008705670 */
[----:B------:R-:W-:Y:S05]  /*2a50*/  BRA.U UP0, `(.L_x_46) ;  /* 0x0000000500487547 */ /* 0x000fea000b800000 */
[----:B------:R-:W-:Y:S01]  /*2a60*/  ISETP.GE.U32.AND P2, PT, R0, 0x4, PT ;  /* 0x000000040000780c */ /* 0x000fe20003f46070 */
[----:B------:R-:W-:Y:S01]  /*2a70*/  IMAD.MOV.U32 R12, RZ, RZ, 0x1 ;  /* 0x00000001ff0c7424 */ /* 0x000fe200078e00ff */
[----:B------:R-:W-:Y:S02]  /*2a80*/  CS2R R10, SRZ ;  /* 0x00000000000a7805 */ /* 0x000fe4000001ff00 */
[----:B------:R-:W-:Y:S01]  /*2a90*/  CS2R R8, SRZ ;  /* 0x0000000000087805 */ /* 0x000fe2000001ff00 */
[----:B------:R-:W-:Y:S01]  /*2aa0*/  UMOV UR6, 0x400 ;  /* 0x0000040000067882 */ /* 0x000fe20000000000 */
[----:B------:R-:W-:Y:S01]  /*2ab0*/  UMOV UR5, URZ ;  /* 0x000000ff00057c82 */ /* 0x000fe20008000000 */
[----:B------:R-:W-:-:S12]  /*2ac0*/  ULEA UR6, UR46, UR6, 0x18 ;  /* 0x000000062e067291 */ /* 0x000fd8000f8ec0ff */
.L_x_50:
[----:B------:R-:W-:Y:S02]  /*2ad0*/  LEA R2, R8, UR6, 0x3 ;  /* 0x0000000608027c11 */ /* 0x000fe4000f8e18ff */
[----:B------:R-:W-:-:S03]  /*2ae0*/  SHF.L.U32 R5, R9, 0x1f, RZ ;  /* 0x0000001f09057819 */ /* 0x000fc600000006ff */
[----:B------:R-:W-:Y:S01]  /*2af0*/  VIADD R4, R2, 0xd0 ;  /* 0x000000d002047836 */ /* 0x000fe20000000000 */
[----:B------:R-:W1:Y:S02]  /*2b00*/  SYNCS.PHASECHK.TRANS64.TRYWAIT P0, [R2+URZ+0xc0], R5 ;  /* 0x0000c005020075a7 */ /* 0x000e6400080011ff */
[----:B-1----:R-:W-:Y:S05]  /*2b10*/  @!P0 BRA `(.L_x_47) ;  /* 0x0000005400648947 */ /* 0x002fea0003800000 */
.L_x_130:
[----:B------:R-:W-:Y:S01]  /*2b20*/  ULEA UR4, UR5, UR6, 0x3 ;  /* 0x0000000605047291 */ /* 0x000fe2000f8e18ff */
[----:B------:R-:W-:Y:S02]  /*2b30*/  PRMT R4, RZ, 0x654, R4 ;  /* 0x00000654ff047816 */ /* 0x000fe40000000004 */
[----:B-1----:R-:W-:Y:S01]  /*2b40*/  SHF.L.U32 R5, R12, 0x1f, RZ ;  /* 0x0000001f0c057819 */ /* 0x002fe200000006ff */
[----:B------:R-:W-:Y:S01]  /*2b50*/  UIADD3 UR7, UPT, UPT, UR4, 0x60, URZ ;  /* 0x0000006004077890 */ /* 0x000fe2000fffe0ff */
[----:B------:R1:W-:Y:S05]  /*2b60*/  SYNCS.ARRIVE.TRANS64.RED.A1T0 RZ, [R4+URZ], RZ ;  /* 0x000000ff04ff79a7 */ /* 0x0003ea00081004ff */
[----:B------:R-:W-:Y:S01]  /*2b70*/  IMAD.U32 R7, RZ, RZ, UR7 ;  /* 0x00000007ff077e24 */ /* 0x000fe2000f8e00ff */
[----:B------:R-:W2:Y:S04]  /*2b80*/  SYNCS.PHASECHK.TRANS64.TRYWAIT P0, [UR4+0x70], R5 ;  /* 0x00007005ff0075a7 */ /* 0x000ea80008001104 */
[----:B------:R-:W-:Y:S01]  /*2b90*/  PRMT R6, R0, 0x654, R7 ;  /* 0x0000065400067816 */ /* 0x000fe20000000007 */
[----:B-1----:R-:W-:Y:S01]  /*2ba0*/  @!P2 IMAD.MOV.U32 R4, RZ, RZ, 0x10 ;  /* 0x00000010ff04a424 */ /* 0x002fe200078e00ff */
[----:B--2---:R-:W-:Y:S06]  /*2bb0*/  @!P0 BRA `(.L_x_48) ;  /* 0x0000005400508947 */ /* 0x004fec0003800000 */
.L_x_132:
[----:B------:R-:W-:Y:S01]  /*2bc0*/  ULEA UR8, UR5, UR6, 0x4 ;  /* 0x0000000605087291 */ /* 0x000fe2000f8e20ff */
[----:B------:R-:W-:Y:S01]  /*2bd0*/  SEL R3, R6, R3, !P2 ;  /* 0x0000000306037207 */ /* 0x000fe20005000000 */
[----:B------:R-:W-:Y:S01]  /*2be0*/  UIADD3 UR9, UPT, UPT, UR4, 0x60, URZ ;  /* 0x0000006004097890 */ /* 0x000fe2000fffe0ff */
[----:B-1----:R-:W-:Y:S01]  /*2bf0*/  LEA R2, R11, UR6, 0x3 ;  /* 0x000000060b027c11 */ /* 0x002fe2000f8e18ff */
[----:B------:R-:W-:Y:S01]  /*2c00*/  UIADD3 UR8, UPT, UPT, UR8, 0xf0, URZ ;  /* 0x000000f008087890 */ /* 0x000fe2000fffe0ff */
[----:B------:R-:W-:Y:S01]  /*2c10*/  SHF.L.U32 R5, R10, 0x1f, RZ ;  /* 0x0000001f0a057819 */ /* 0x000fe200000006ff */
[----:B------:R1:W-:Y:S01]  /*2c20*/  @!P2 SYNCS.ARRIVE.TRANS64.RED RZ, [R3+URZ], R4 ;  /* 0x0000000403ffa9a7 */ /* 0x0003e200080004ff */
[----:B------:R-:W-:Y:S01]  /*2c30*/  UIADD3 UR4, UPT, UPT, UR5, 0x1, URZ ;  /* 0x0000000105047890 */ /* 0x000fe2000fffe0ff */
[----:B------:R-:W-:-:S03]  /*2c40*/  VIADD R8, R8, 0x1 ;  /* 0x0000000108087836 */ /* 0x000fc60000000000 */
[----:B------:R-:W-:Y:S02]  /*2c50*/  UISETP.NE.AND UP0, UPT, UR4, 0x2, UPT ;  /* 0x000000020400788c */ /* 0x000fe4000bf05270 */
[----:B------:R-:W-:Y:S06]  /*2c60*/  UGETNEXTWORKID.BROADCAST [UR8], [UR9] ;  /* 0x00000000080073ca */ /* 0x000fec0008000100 */
[----:B------:R-:W-:Y:S01]  /*2c70*/  USEL UR7, URZ, 0x1, UP0 ;  /* 0x00000001ff077887 */ /* 0x000fe20008000000 */
[----:B------:R-:W-:Y:S01]  /*2c80*/  ISETP.NE.AND P0, PT, R8, 0x2, PT ;  /* 0x000000020800780c */ /* 0x000fe20003f05270 */
[----:B------:R-:W-:Y:S01]  /*2c90*/  USEL UR5, UR4, URZ, UP0 ;  /* 0x000000ff04057287 */ /* 0x000fe20008000000 */
[----:B------:R-:W2:Y:S03]  /*2ca0*/  SYNCS.PHASECHK.TRANS64.TRYWAIT P1, [R2+URZ+0x60], R5 ;  /* 0x00006005020075a7 */ /* 0x000ea600080211ff */
[----:B------:R-:W-:Y:S01]  /*2cb0*/  LOP3.LUT R12, R12, UR7, RZ, 0x3c, !PT ;  /* 0x000000070c0c7c12 */ /* 0x000fe2000f8e3cff */
[----:B-12---:R-:W-:Y:S07]  /*2cc0*/  @!P1 BRA `(.L_x_49) ;  /* 0x0000005400249947 */ /* 0x006fee0003800000 */
.L_x_133:
[C---:B------:R-:W-:Y:S01]  /*2cd0*/  LEA R4, R11.reuse, UR6, 0x4 ;  /* 0x000000060b047c11 */ /* 0x040fe2000f8e20ff */
[----:B-1----:R-:W-:Y:S01]  /*2ce0*/  VIADD R2, R2, 0x70 ;  /* 0x0000007002027836 */ /* 0x002fe20000000000 */
[----:B------:R-:W-:Y:S01]  /*2cf0*/  SEL R8, R8, RZ, P0 ;  /* 0x000000ff08087207 */ /* 0x000fe20000000000 */
[----:B------:R-:W-:-:S03]  /*2d00*/  VIADD R11, R11, 0x1 ;  /* 0x000000010b0b7836 */ /* 0x000fc60000000000 */
[----:B------:R-:W1:Y:S01]  /*2d10*/  LDS.128 R4, [R4+0xf0] ;  /* 0x0000f00004047984 */ /* 0x000e620000000c00 */
[----:B------:R-:W-:Y:S02]  /*2d20*/  PRMT R2, RZ, 0x654, R2 ;  /* 0x00000654ff027816 */ /* 0x000fe40000000002 */
[C---:B------:R-:W-:Y:S01]  /*2d30*/  ISETP.NE.AND P1, PT, R11.reuse, 0x2, PT ;  /* 0x000000020b00780c */ /* 0x040fe20003f25270 */
[----:B------:R-:W-:Y:S01]  /*2d40*/  @!PT LDS RZ, [RZ] ;  /* 0x00000000fffff984 */ /* 0x000fe20000000800 */
[----:B------:R-:W-:Y:S01]  /*2d50*/  @!PT LDS RZ, [RZ] ;  /* 0x00000000fffff984 */ /* 0x000fe20000000800 */
[----:B------:R-:W-:Y:S01]  /*2d60*/  @!PT LDS RZ, [RZ] ;  /* 0x00000000fffff984 */ /* 0x000fe20000000800 */
[----:B------:R-:W-:Y:S01]  /*2d70*/  @!PT LDS RZ, [RZ] ;  /* 0x00000000fffff984 */ /* 0x000fe20000000800 */
[----:B------:R2:W-:Y:S06]  /*2d80*/  MEMBAR.ALL.CTA ;  /* 0x0000000000007992 */ /* 0x0005ec0000008000 */
[----:B--2---:R-:W2:Y:S01]  /*2d90*/  FENCE.VIEW.ASYNC.S ;  /* 0x00000000000073c6 */ /* 0x004ea20000000000 */
[----:B------:R-:W-:Y:S01]  /*2da0*/  SEL R11, R11, RZ, P1 ;  /* 0x000000ff0b0b7207 */ /* 0x000fe20000800000 */
[----:B--2---:R2:W-:Y:S01]  /*2db0*/  SYNCS.ARRIVE.TRANS64.RED.A1T0 RZ, [R2+URZ], RZ ;  /* 0x000000ff02ff79a7 */ /* 0x0045e200081004ff */
[----:B-1----:R-:W-:-:S02]  /*2dc0*/  LOP3.LUT P3, RZ, R6, 0x1, RZ, 0xc0, !PT ;  /* 0x0000000106ff7812 */ /* 0x002fc4000786c0ff */
[----:B------:R-:W-:-:S04]  /*2dd0*/  SEL R5, RZ, 0x1, P1 ;  /* 0x00000001ff057807 */ /* 0x000fc80000800000 */
[----:B------:R-:W-:Y:S02]  /*2de0*/  LOP3.LUT R10, R10, R5, RZ, 0x3c, !PT ;  /* 0x000000050a0a7212 */ /* 0x000fe400078e3cff */
[----:B--2---:R-:W-:-:S04]  /*2df0*/  SEL R2, RZ, 0x1, P0 ;  /* 0x00000001ff027807 */ /* 0x004fc80000000000 */
[----:B------:R-:W-:Y:S01]  /*2e00*/  LOP3.LUT R9, R9, R2, RZ, 0x3c, !PT ;  /* 0x0000000209097212 */ /* 0x000fe200078e3cff */
[----:B------:R-:W-:Y:S06]  /*2e10*/  @P3 BRA `(.L_x_50) ;  /* 0xfffffffc002c3947 */ /* 0x000fec000383ffff */
[----:B------:R-:W-:Y:S01]  /*2e20*/  ULEA UR4, UR5, UR6, 0x3 ;  /* 0x0000000605047291 */ /* 0x000fe2000f8e18ff */
[----:B------:R-:W-:-:S08]  /*2e30*/  SHF.L.U32 R3, R12, 0x1f, RZ ;  /* 0x0000001f0c037819 */ /* 0x000fd000000006ff */
[----:B------:R-:W1:Y:S02]  /*2e40*/  SYNCS.PHASECHK.TRANS64 P0, [UR4+0x70], R3 ;  /* 0x00007003ff0075a7 */ /* 0x000e640008001004 */
[----:B-1----:R-:W-:Y:S05]  /*2e50*/  @P0 BRA `(.L_x_51) ;  /* 0x0000000000080947 */ /* 0x002fea0003800000 */
[----:B------:R-:W1:Y:S02]  /*2e60*/  SYNCS.PHASECHK.TRANS64.TRYWAIT P0, [UR4+0x70], R3 ;  /* 0x00007003ff0075a7 */ /* 0x000e640008001104 */
[----:B-1----:R-:W-:Y:S05]  /*2e70*/  @!P0 BRA `(.L_x_52) ;  /* 0x0000005000cc8947 */ /* 0x002fea0003800000 */
.L_x_51:
[----:B------:R-:W-:-:S04]  /*2e80*/  UIADD3 UR7, UPT, UPT, UR5, 0x1, URZ ;  /* 0x0000000105077890 */ /* 0x000fc8000fffe0ff */
[----:B------:R-:W-:-:S04]  /*2e90*/  UISETP.NE.AND UP0, UPT, UR7, 0x2, UPT ;  /* 0x000000020700788c */ /* 0x000fc8000bf05270 */
[----:B------:R-:W-:Y:S02]  /*2ea0*/  USEL UR8, URZ, 0x1, UP0 ;  /* 0x00000001ff087887 */ /* 0x000fe40008000000 */
[----:B------:R-:W-:-:S04]  /*2eb0*/  USEL UR7, UR7, URZ, UP0 ;  /* 0x000000ff07077287 */ /* 0x000fc80008000000 */
[----:B------:R-:W-:Y:S01]  /*2ec0*/  ULEA UR7, UR7, UR6, 0x3 ;  /* 0x0000000607077291 */ /* 0x000fe2000f8e18ff */
[----:B-1----:R-:W-:-:S04]  /*2ed0*/  LOP3.LUT R3, R12, UR8, RZ, 0x3c, !PT ;  /* 0x000000080c037c12 */ /* 0x002fc8000f8e3cff */
[----:B------:R-:W-:-:S04]  /*2ee0*/  SHF.L.U32 R0, R3, 0x1f, RZ ;  /* 0x0000001f03007819 */ /* 0x000fc800000006ff */
[----:B------:R-:W1:Y:S02]  /*2ef0*/  SYNCS.PHASECHK.TRANS64 P0, [UR7+0x70], R0 ;  /* 0x00007000ff0075a7 */ /* 0x000e640008001007 */
[----:B-1----:R-:W-:Y:S05]  /*2f00*/  @P0 EXIT ;  /* 0x000000000000094d */ /* 0x002fea0003800000 */
[----:B------:R-:W-:Y:S02]  /*2f10*/  SHF.L.U32 R3, R3, 0x1f, RZ ;  /* 0x0000001f03037819 */ /* 0x000fe400000006ff */
[----:B------:R-:W-:-:S07]  /*2f20*/  MOV R0, UR7 ;  /* 0x0000000700007c02 */ /* 0x000fce0008000f00 */
.L_x_53:
[----:B-1----:R1:W2:Y:S02]  /*2f30*/  SYNCS.PHASECHK.TRANS64.TRYWAIT P0, [R0+URZ+0x70], R3 ;  /* 0x00007003000075a7 */ /* 0x0022a400080011ff */
[----:B--2---:R-:W-:Y:S05]  /*2f40*/  @!P0 NANOSLEEP.SYNCS 0x989680 ;  /* 0x009896800000895d */ /* 0x004fea0003900000 */
[----:B------:R-:W2:Y:S02]  /*2f50*/  @!P0 SYNCS.PHASECHK.TRANS64 P0, [R0+URZ+0x70], R3 ;  /* 0x00007003000085a7 */ /* 0x000ea400080010ff */
[----:B--2---:R-:W-:Y:S05]  /*2f60*/  @P0 EXIT ;  /* 0x000000000000094d */ /* 0x004fea0003800000 */
[----:B------:R-:W-:Y:S05]  /*2f70*/  BRA `(.L_x_53) ;  /* 0xfffffffc00ec7947 */ /* 0x000fea000383ffff */
.L_x_46:
[----:B------:R-:W-:Y:S05]  /*2f80*/  BRA.U UP4, `(.L_x_54) ;  /* 0x0000001104d87547 */ /* 0x000fea000b800000 */
[----:B------:R-:W-:Y:S01]  /*2f90*/  UMOV UR4, 0x40 ;  /* 0x0000004000047882 */ /* 0x000fe20000000000 */
[----:B------:R-:W-:Y:S01]  /*2fa0*/  NOP ;  /* 0x0000000000007918 */ /* 0x000fe20000000000 */
[----:B------:R-:W-:Y:S01]  /*2fb0*/  ULEA UR5, UR46, UR4, 0x18 ;  /* 0x000000042e057291 */ /* 0x000fe2000f8ec0ff */
[----:B------:R-:W-:Y:S02]  /*2fc0*/  UMOV UR6, 0x400 ;  /* 0x0000040000067882 */ /* 0x000fe40000000000 */
[----:B------:R-:W-:-:S06]  /*2fd0*/  ULEA UR6, UR46, UR6, 0x18 ;  /* 0x000000062e067291 */ /* 0x000fcc000f8ec0ff */
[----:B------:R-:W1:Y:S02]  /*2fe0*/  LDS.U8 R0, [UR5+0x1c] ;  /* 0x00001c05ff007984 */ /* 0x000e640008000000 */
[----:B-1----:R-:W-:-:S13]  /*2ff0*/  ISETP.NE.AND P0, PT, R0, RZ, PT ;  /* 0x000000ff0000720c */ /* 0x002fda0003f05270 */
[----:B------:R-:W-:Y:S05]  /*3000*/  @P0 BRA `(.L_x_55) ;  /* 0x0000000400080947 */ /* 0x000fea0003800000 */
[----:B------:R-:W-:Y:S02]  /*3010*/  UISETP.NE.U32.AND UP1, UPT, UR47, 0x1, UPT ;  /* 0x000000012f00788c */ /* 0x000fe4000bf25070 */
[----:B------:R-:W-:-:S07]  /*3020*/  UIADD3 UR7, UPT, UPT, UR5, 0x8, URZ ;  /* 0x0000000805077890 */ /* 0x000fce000fffe0ff */
[----:B------:R-:W-:Y:S05]  /*3030*/  BRA.U !UP1, `(.L_x_56) ;  /* 0x00000001099c7547 */ /* 0x000fea000b800000 */
[----:B------:R-:W-:Y:S01]  /*3040*/  ELECT P0, URZ, PT ;  /* 0x0000000000ff782f */ /* 0x000fe20003800000 */
[----:B------:R-:W-:-:S12]  /*3050*/  BSSY B0, `(.L_x_56) ;  /* 0x0000025000007945 */ /* 0x000fd80003800000 */
[----:B------:R-:W-:Y:S05]  /*3060*/  @!P0 BRA `(.L_x_57) ;  /* 0x00000000008c8947 */ /* 0x000fea0003800000 */
[----:B------:R-:W-:-:S05]  /*3070*/  UMOV UR4, 0x10 ;  /* 0x0000001000047882 */ /* 0x000fca0000000000 */
[----:B------:R-:W-:Y:S04]  /*3080*/  DEPBAR.LE SB1, 0x36 ;  /* 0x00009d800000791a */ /* 0x000fe80000000000 */
[----:B------:R-:W1:Y:S02]  /*3090*/  UTCATOMSWS.2CTA.FIND_AND_SET.ALIGN UP0, UR4, UR4 ;  /* 0x00000004000475e3 */ /* 0x000e640008200800 */
[----:B-1----:R-:W-:Y:S01]  /*30a0*/  MOV R11, UR4 ;  /* 0x00000004000b7c02 */ /* 0x002fe20008000f00 */
[----:B------:R-:W-:Y:S06]  /*30b0*/  BRA.U UP0, `(.L_x_58) ;  /* 0x0000000100187547 */ /* 0x000fec000b800000 */
.L_x_59:
[----:B------:R-:W-:Y:S05]  /*30c0*/  NANOSLEEP 0x64 ;  /* 0x000000640000795d */ /* 0x000fea0003800000 */
[----:B------:R-:W-:-:S05]  /*30d0*/  UMOV UR4, 0x10 ;  /* 0x0000001000047882 */ /* 0x000fca0000000000 */
[----:B------:R-:W-:Y:S04]  /*30e0*/  DEPBAR.LE SB1, 0x36 ;  /* 0x00009d800000791a */ /* 0x000fe80000000000 */
[----:B------:R-:W1:Y:S02]  /*30f0*/  UTCATOMSWS.2CTA.FIND_AND_SET.ALIGN UP0, UR4, UR4 ;  /* 0x00000004000475e3 */ /* 0x000e640008200800 */
[----:B-1----:R-:W-:Y:S01]  /*3100*/  MOV R11, UR4 ;  /* 0x00000004000b7c02 */ /* 0x002fe20008000f00 */
[----:B------:R-:W-:Y:S05]  /*3110*/  BRA.U !UP0, `(.L_x_59) ;  /* 0xfffffffd08e87547 */ /* 0x000fea000b83ffff */
.L_x_58:
[----:B------:R-:W1:Y:S01]  /*3120*/  LDS R7, [UR5+0x10] ;  /* 0x00001005ff077984 */ /* 0x000e620008000800 */
[----:B------:R-:W-:Y:S01]  /*3130*/  IMAD.U32 R5, RZ, RZ, UR6 ;  /* 0x00000006ff057e24 */ /* 0x000fe2000f8e00ff */
[----:B------:R-:W-:-:S03]  /*3140*/  MOV R4, UR48 ;  /* 0x0000003000047c02 */ /* 0x000fc60008000f00 */
[----:B------:R-:W-:Y:S01]  /*3150*/  VIADD R5, R5, 0x110 ;  /* 0x0000011005057836 */ /* 0x000fe20000000000 */
[----:B-1----:R-:W-:-:S04]  /*3160*/  SHF.L.U32 R7, R7, 0x1f, RZ ;  /* 0x0000001f07077819 */ /* 0x002fc800000006ff */
[----:B------:R-:W1:Y:S02]  /*3170*/  SYNCS.PHASECHK.TRANS64.TRYWAIT P0, [UR5+0x8], R7 ;  /* 0x00000807ff0075a7 */ /* 0x000e640008001105 */
[----:B-1----:R-:W-:Y:S05]  /*3180*/  @P0 BRA `(.L_x_60) ;  /* 0x0000000000080947 */ /* 0x002fea0003800000 */
[----:B------:R-:W1:Y:S02]  /*3190*/  SYNCS.PHASECHK.TRANS64.TRYWAIT P0, [UR5+0x8], R7 ;  /* 0x00000807ff0075a7 */ /* 0x000e640008001105 */
[----:B-1----:R-:W-:Y:S05]  /*31a0*/  @!P0 BRA `(.L_x_61) ;  /* 0x0000005000188947 */ /* 0x002fea0003800000 */
.L_x_60:
[----:B-1----:R-:W-:Y:S01]  /*31b0*/  HFMA2 R0, -RZ, RZ, 0, 5.9604644775390625e-08 ;  /* 0x00000001ff007431 */ /* 0x002fe200000001ff */
[----:B------:R-:W-:Y:S01]  /*31c0*/  UPRMT UR4, UR48, 0x654, UR7 ;  /* 0x0000065430047896 */ /* 0x000fe20008000007 */
[----:B------:R-:W-:Y:S01]  /*31d0*/  IMAD.MOV.U32 R8, RZ, RZ, 0xffff ;  /* 0x0000ffffff087424 */ /* 0x000fe200078e00ff */
[----:B------:R-:W-:Y:S01]  /*31e0*/  PRMT R4, R4, 0x654, R5 ;  /* 0x0000065404047816 */ /* 0x000fe20000000005 */
[----:B------:R-:W-:Y:S02]  /*31f0*/  IMAD.MOV.U32 R6, RZ, RZ, 0x4 ;  /* 0x00000004ff067424 */ /* 0x000fe400078e00ff */
[----:B------:R-:W-:Y:S01]  /*3200*/  IMAD.SHL.U32 R9, R11, 0x20, RZ ;  /* 0x000000200b097824 */ /* 0x000fe200078e00ff */
[----:B------:R-:W-:Y:S02]  /*3210*/  MOV R5, UR4 ;  /* 0x0000000400057c02 */ /* 0x000fe40008000f00 */
[-C--:B------:R-:W-:Y:S01]  /*3220*/  SHF.L.U32 R8, R8, R11.reuse, RZ ;  /* 0x0000000b08087219 */ /* 0x080fe200000006ff */
[----:B------:R1:W-:Y:S01]  /*3230*/  SYNCS.ARRIVE.TRANS64.RED RZ, [UR4], R6 ;  /* 0x00000006ffff79a7 */ /* 0x0003e20008000404 */
[----:B------:R-:W-:Y:S01]  /*3240*/  SHF.L.U32 R7, R0, R11, RZ ;  /* 0x0000000b00077219 */ /* 0x000fe200000006ff */
[----:B------:R1:W-:Y:S04]  /*3250*/  STS [UR6+0x110], R9 ;  /* 0x00011009ff007988 */ /* 0x0003e80008000806 */
[----:B------:R1:W-:Y:S04]  /*3260*/  STAS [R4.64], R11 ;  /* 0x0000000b04007dbd */ /* 0x0003e8000c0008ff */
[----:B------:R1:W-:Y:S04]  /*3270*/  ATOMS.OR RZ, [UR5+0x14], R8 ;  /* 0x00001408ffff798c */ /* 0x0003e8000b000005 */
[----:B------:R1:W-:Y:S04]  /*3280*/  ATOMS.OR RZ, [UR5+0x18], R7 ;  /* 0x00001807ffff798c */ /* 0x0003e8000b000005 */
[----:B------:R1:W-:Y:S02]  /*3290*/  ATOMS.XOR RZ, [UR5+0x10], R0 ;  /* 0x00001000ffff798c */ /* 0x0003e4000b800005 */
.L_x_57:
[----:B------:R-:W-:Y:S05]  /*32a0*/  BSYNC B0 ;  /* 0x0000000000007941 */ /* 0x000fea0003800000 */
.L_x_56:
[----:B------:R-:W-:Y:S05]  /*32b0*/  BRA.U UP1, `(.L_x_62) ;  /* 0x00000001016c7547 */ /* 0x000fea000b800000 */
[----:B------:R-:W-:-:S03]  /*32c0*/  UMOV UR4, 0xffffffff ;  /* 0xffffffff00047882 */ /* 0x000fc60000000000 */
[----:B------:R-:W-:Y:S05]  /*32d0*/  BRA.DIV UR4, `(.L_x_63) ;  /* 0x0000004e04e47947 */ /* 0x000fea000b800000 */
[----:B------:R-:W-:-:S13]  /*32e0*/  ELECT P6, URZ, PT ;  /* 0x0000000000ff782f */ /* 0x000fda00038c0000 */
.L_x_137:
[----:B------:R-:W-:Y:S05]  /*32f0*/  @!P6 BRA `(.L_x_62) ;  /* 0x00000000005ce947 */ /* 0x000fea0003800000 */
[----:B-1----:R-:W1:Y:S02]  /*3300*/  LDS R5, [UR5+0x10] ;  /* 0x00001005ff057984 */ /* 0x002e640008000800 */
[----:B-1----:R-:W-:-:S04]  /*3310*/  SHF.L.U32 R5, R5, 0x1f, RZ ;  /* 0x0000001f05057819 */ /* 0x002fc800000006ff */
[----:B------:R-:W1:Y:S02]  /*3320*/  SYNCS.PHASECHK.TRANS64.TRYWAIT P0, [UR5+0x8], R5 ;  /* 0x00000805ff0075a7 */ /* 0x000e640008001105 */
[----:B-1----:R-:W-:Y:S05]  /*3330*/  @P0 BRA `(.L_x_64) ;  /* 0x0000000000080947 */ /* 0x002fea0003800000 */
[----:B------:R-:W1:Y:S02]  /*3340*/  SYNCS.PHASECHK.TRANS64.TRYWAIT P0, [UR5+0x8], R5 ;  /* 0x00000805ff0075a7 */ /* 0x000e640008001105 */
[----:B-1----:R-:W-:Y:S05]  /*3350*/  @!P0 BRA `(.L_x_65) ;  /* 0x0000004c00e48947 */ /* 0x002fea0003800000 */
.L_x_64:
[----:B------:R-:W2:Y:S01]  /*3360*/  LDS R7, [UR6+0x110] ;  /* 0x00011006ff077984 */ /* 0x000ea20008000800 */
[----:B-1----:R-:W-:Y:S02]  /*3370*/  HFMA2 R0, -RZ, RZ, 0, 5.9604644775390625e-08 ;  /* 0x00000001ff007431 */ /* 0x002fe400000001ff */
[----:B------:R-:W-:Y:S01]  /*3380*/  IMAD.MOV.U32 R4, RZ, RZ, 0xffff ;  /* 0x0000ffffff047424 */ /* 0x000fe200078e00ff */
[----:B------:R-:W-:Y:S01]  /*3390*/  UPRMT UR4, UR48, 0x654, UR7 ;  /* 0x0000065430047896 */ /* 0x000fe20008000007 */
[----:B--2---:R-:W-:-:S03]  /*33a0*/  IMAD.SHL.U32 R5, R7, 0x20, RZ ;  /* 0x0000002007057824 */ /* 0x004fc600078e00ff */
[-C--:B------:R-:W-:Y:S02]  /*33b0*/  SHF.L.U32 R4, R4, R7.reuse, RZ ;  /* 0x0000000704047219 */ /* 0x080fe400000006ff */
[----:B------:R-:W-:Y:S01]  /*33c0*/  SHF.L.U32 R7, R0, R7, RZ ;  /* 0x0000000700077219 */ /* 0x000fe200000006ff */
[----:B------:R2:W-:Y:S04]  /*33d0*/  STS [UR6+0x110], R5 ;  /* 0x00011005ff007988 */ /* 0x0005e80008000806 */
[----:B------:R2:W-:Y:S04]  /*33e0*/  ATOMS.OR RZ, [UR5+0x14], R4 ;  /* 0x00001404ffff798c */ /* 0x0005e8000b000005 */
[----:B------:R2:W-:Y:S01]  /*33f0*/  ATOMS.OR RZ, [UR5+0x18], R7 ;  /* 0x00001807ffff798c */ /* 0x0005e2000b000005 */
[----:B------:R-:W-:Y:S03]  /*3400*/  SYNCS.ARRIVE.TRANS64.RED.A1T0 RZ, [UR4], RZ ;  /* 0x000000ffffff79a7 */ /* 0x000fe60008100404 */
[----:B------:R2:W-:Y:S01]  /*3410*/  ATOMS.XOR RZ, [UR5+0x10], R0 ;  /* 0x00001000ffff798c */ /* 0x0005e2000b800005 */
[----:B------:R-:W-:Y:S05]  /*3420*/  BRA `(.L_x_62) ;  /* 0x0000000000107947 */ /* 0x000fea0003800000 */
.L_x_55:
[----:B------:R-:W-:Y:S02]  /*3430*/  MOV R0, 0xffffffff ;  /* 0xffffffff00007802 */ /* 0x000fe40000000f00 */
[----:B------:R-:W-:-:S03]  /*3440*/  MOV R4, 0x3470 ;  /* 0x0000347000047802 */ /* 0x000fc60000000f00 */
[----:B------:R1:W-:Y:S04]  /*3450*/  STS [UR6+0x110], R0 ;  /* 0x00011000ff007988 */ /* 0x0003e80008000806 */
[----:B-1---5:R-:W-:Y:S05]  /*3460*/  CALL.REL.NOINC `($__internal_1_$__cuda_sm10x_tcgen05_guardrail_trap_phase_invalid_during_alloc) ;  /* 0x00000054002c7944 */ /* 0x022fea0003c00000 */
.L_x_62:
[----:B------:R-:W-:Y:S05]  /*3470*/  WARPSYNC.ALL ;  /* 0x0000000000007948 */ /* 0x000fea0003800000 */
[----:B------:R-:W3:Y:S01]  /*3480*/  S2UR UR4, SR_CgaCtaId ;  /* 0x00000000000479c3 */ /* 0x000ee20000008800 */
[----:B------:R-:W-:Y:S01]  /*3490*/  UMOV UR26, 0x400 ;  /* 0x00000400001a7882 */ /* 0x000fe20000000000 */
[----:B------:R-:W-:-:S06]  /*34a0*/  NOP ;  /* 0x0000000000007918 */ /* 0x000fcc0000000000 */
[----:B------:R-:W-:Y:S06]  /*34b0*/  BAR.ARV 0x6, 0xa0 ;  /* 0x0182800000007b1d */ /* 0x000fec0000002000 */
[----:B------:R-:W4:Y:S01]  /*34c0*/  LDCU UR6, c[0x0][0x38c] ;  /* 0x00007180ff0677ac */ /* 0x000f220008000800 */
[----:B------:R-:W-:Y:S01]  /*34d0*/  LOP3.LUT R3, R3, 0xffff, RZ, 0xc0, !PT ;  /* 0x0000ffff03037812 */ /* 0x000fe200078ec0ff */
[----:B-1----:R-:W-:Y:S01]  /*34e0*/  IMAD.MOV.U32 R9, RZ, RZ, 0x1 ;  /* 0x00000001ff097424 */ /* 0x002fe200078e00ff */
[----:B------:R-:W-:Y:S01]  /*34f0*/  LOP3.LUT R2, R2, 0xffff, RZ, 0xc0, !PT ;  /* 0x0000ffff02027812 */ /* 0x000fe200078ec0ff */
[----:B------:R-:W-:Y:S01]  /*3500*/  IMAD.MOV.U32 R8, RZ, RZ, RZ ;  /* 0x000000ffff087224 */ /* 0x000fe200078e00ff */
[----:B------:R-:W-:Y:S01]  /*3510*/  R2UR UR28, R3 ;  /* 0x00000000031c72ca */ /* 0x000fe200000e0000 */
[----:B------:R-:W-:Y:S01]  /*3520*/  UMOV UR32, URZ ;  /* 0x000000ff00207c82 */ /* 0x000fe20008000000 */
[----:B------:R-:W-:-:S02]  /*3530*/  R2UR UR42, R2 ;  /* 0x00000000022a72ca */ /* 0x000fc400000e0000 */
[----:B------:R-:W-:Y:S01]  /*3540*/  CS2R R2, SRZ ;  /* 0x0000000000027805 */ /* 0x000fe2000001ff00 */
[----:B------:R-:W-:Y:S01]  /*3550*/  UMOV UR23, URZ ;  /* 0x000000ff00177c82 */ /* 0x000fe20008000000 */
[----:B---3--:R-:W-:Y:S01]  /*3560*/  ULEA UR26, UR4, UR26, 0x18 ;  /* 0x0000001a041a7291 */ /* 0x008fe2000f8ec0ff */
[----:B------:R-:W-:Y:S01]  /*3570*/  UMOV UR22, URZ ;  /* 0x000000ff00167c82 */ /* 0x000fe20008000000 */
[----:B------:R-:W-:Y:S02]  /*3580*/  UISETP.NE.AND UP3, UPT, UR47, URZ, UPT ;  /* 0x000000ff2f00728c */ /* 0x000fe4000bf65270 */
[----:B------:R-:W-:Y:S02]  /*3590*/  UIADD3 UR5, UPT, UPT, UR26, 0x4300, URZ ;  /* 0x000043001a057890 */ /* 0x000fe4000fffe0ff */
[----:B------:R-:W-:-:S03]  /*35a0*/  UIADD3 UR4, UPT, UPT, UR26, 0xa300, URZ ;  /* 0x0000a3001a047890 */ /* 0x000fc6000fffe0ff */
[----:B--2---:R-:W1:Y:S01]  /*35b0*/  LDS R0, [UR26+0x110] ;  /* 0x0001101aff007984 */ /* 0x004e620008000800 */
[----:B----4-:R-:W-:Y:S02]  /*35c0*/  UIADD3 UR6, UPT, UPT, UR6, 0x7f, URZ ;  /* 0x0000007f06067890 */ /* 0x010fe4000fffe0ff */
[----:B------:R-:W-:Y:S02]  /*35d0*/  USHF.R.U32.HI UR5, URZ, 0x4, UR5 ;  /* 0x00000004ff057899 */ /* 0x000fe40008011605 */
[----:B------:R-:W-:Y:S02]  /*35e0*/  USHF.R.S32.HI UR33, URZ, 0x1f, UR6 ;  /* 0x0000001fff217899 */ /* 0x000fe40008011406 */
[----:B------:R-:W-:Y:S02]  /*35f0*/  USHF.R.U32.HI UR4, URZ, 0x4, UR4 ;  /* 0x00000004ff047899 */ /* 0x000fe40008011604 */
[----:B------:R-:W-:Y:S02]  /*3600*/  ULEA.HI UR33, UR33, UR6, URZ, 0x7 ;  /* 0x0000000621217291 */ /* 0x000fe4000f8f38ff */
[----:B------:R-:W-:-:S02]  /*3610*/  ULOP3.LUT UR5, UR5, 0x3fff, URZ, 0xc0, !UPT ;  /* 0x00003fff05057892 */ /* 0x000fc4000f8ec0ff */
[----:B------:R-:W-:Y:S02]  /*3620*/  USHF.R.S32.HI UR33, URZ, 0x7, UR33 ;  /* 0x00000007ff217899 */ /* 0x000fe40008011421 */
[----:B------:R-:W-:Y:S02]  /*3630*/  ULOP3.LUT UR30, UR4, 0x3fff, URZ, 0xc0, !UPT ;  /* 0x00003fff041e7892 */ /* 0x000fe4000f8ec0ff */
[----:B------:R-:W-:Y:S01]  /*3640*/  UISETP.LT.AND UP0, UPT, UR33, 0x1, UPT ;  /* 0x000000012100788c */ /* 0x000fe2000bf01270 */
[----:B------:R-:W-:Y:S01]  /*3650*/  UMOV UR40, 0x0 ;  /* 0x0000000000287882 */ /* 0x000fe20000000000 */
[----:B------:R-:W-:Y:S01]  /*3660*/  UMOV UR41, 0x8200490 ;  /* 0x0820049000297882 */ /* 0x000fe20000000000 */
[----:B------:R-:W-:Y:S02]  /*3670*/  ULOP3.LUT UR29, UR5, 0x10000, URZ, 0xfc, !UPT ;  /* 0x00010000051d7892 */ /* 0x000fe4000f8efcff */
[----:B------:R-:W-:Y:S02]  /*3680*/  ULOP3.LUT UR30, UR30, 0x10000, URZ, 0xfc, !UPT ;  /* 0x000100001e1e7892 */ /* 0x000fe4000f8efcff */
[----:B------:R-:W-:Y:S01]  /*3690*/  USEL UR43, UR33, 0x1, !UP0 ;  /* 0x00000001212b7887 */ /* 0x000fe2000c000000 */
[----:B------:R-:W-:Y:S01]  /*36a0*/  UMOV UR38, 0x0 ;  /* 0x0000000000267882 */ /* 0x000fe20000000000 */
[----:B------:R-:W-:Y:S01]  /*36b0*/  UMOV UR39, 0x8200490 ;  /* 0x0820049000277882 */ /* 0x000fe20000000000 */
[----:B------:R-:W-:Y:S01]  /*36c0*/  UMOV UR36, 0x0 ;  /* 0x0000000000247882 */ /* 0x000fe20000000000 */
[----:B------:R-:W-:Y:S01]  /*36d0*/  UMOV UR37, 0x8200490 ;  /* 0x0820049000257882 */ /* 0x000fe20000000000 */
[----:B------:R-:W-:Y:S01]  /*36e0*/  UMOV UR34, 0x0 ;  /* 0x0000000000227882 */ /* 0x000fe20000000000 */
[----:B------:R-:W-:Y:S01]  /*36f0*/  UMOV UR35, 0x8200490 ;  /* 0x0820049000237882 */ /* 0x000fe20000000000 */
[----:B-1----:R-:W-:-:S15]  /*3700*/  R2UR UR44, R0 ;  /* 0x00000000002c72ca */ /* 0x002fde00000e0000 */
.L_x_73:
[C---:B------:R-:W-:Y:S02]  /*3710*/  LEA R0, R8.reuse, UR26, 0x3 ;  /* 0x0000001a08007c11 */ /* 0x040fe4000f8e18ff */
[----:B------:R-:W-:Y:S02]  /*3720*/  SHF.L.U32 R5, R3, 0x1f, RZ ;  /* 0x0000001f03057819 */ /* 0x000fe400000006ff */
[----:B------:R-:W-:Y:S02]  /*3730*/  LEA R4, R8, UR26, 0x4 ;  /* 0x0000001a08047c11 */ /* 0x000fe4000f8e20ff */
[----:B------:R-:W1:Y:S02]  /*3740*/  SYNCS.PHASECHK.TRANS64.TRYWAIT P0, [R0+URZ+0x60], R5 ;  /* 0x00006005000075a7 */ /* 0x000e6400080011ff */
[----:B-1-3--:R-:W-:Y:S05]  /*3750*/  @!P0 BRA `(.L_x_66) ;  /* 0x0000004800fc8947 */ /* 0x00afea0003800000 */
.L_x_138:
[----:B-1----:R-:W1:Y:S01]  /*3760*/  LDS.128 R4, [R4+0xf0] ;  /* 0x0000f00004047984 */ /* 0x002e620000000c00 */
[----:B------:R-:W-:Y:S02]  /*3770*/  VIADD R0, R0, 0x70 ;  /* 0x0000007000007836 */ /* 0x000fe40000000000 */
[----:B------:R-:W-:Y:S01]  /*3780*/  VIADD R8, R8, 0x1 ;  /* 0x0000000108087836 */ /* 0x000fe20000000000 */
[----:B------:R-:W-:Y:S01]  /*3790*/  @!PT LDS RZ, [RZ] ;  /* 0x00000000fffff984 */ /* 0x000fe20000000800 */
[----:B------:R-:W-:Y:S01]  /*37a0*/  @!PT LDS RZ, [RZ] ;  /* 0x00000000fffff984 */ /* 0x000fe20000000800 */
[----:B------:R-:W-:Y:S01]  /*37b0*/  @!PT LDS RZ, [RZ] ;  /* 0x00000000fffff984 */ /* 0x000fe20000000800 */
[----:B------:R-:W-:Y:S01]  /*37c0*/  @!PT LDS RZ, [RZ] ;  /* 0x00000000fffff984 */ /* 0x000fe20000000800 */
[----:B------:R2:W-:Y:S06]  /*37d0*/  MEMBAR.ALL.CTA ;  /* 0x0000000000007992 */ /* 0x0005ec0000008000 */
[----:B--2---:R-:W2:Y:S01]  /*37e0*/  FENCE.VIEW.ASYNC.S ;  /* 0x00000000000073c6 */ /* 0x004ea20000000000 */
[----:B------:R-:W-:-:S04]  /*37f0*/  PRMT R0, RZ, 0x654, R0 ;  /* 0x00000654ff007816 */ /* 0x000fc80000000000 */
[----:B--2---:R2:W-:Y:S01]  /*3800*/  SYNCS.ARRIVE.TRANS64.RED.A1T0 RZ, [R0+URZ], RZ ;  /* 0x000000ff00ff79a7 */ /* 0x0045e200081004ff */
[----:B-1----:R-:W-:Y:S01]  /*3810*/  LOP3.LUT P1, RZ, R6, 0x1, RZ, 0xc0, !PT ;  /* 0x0000000106ff7812 */ /* 0x002fe2000782c0ff */
[----:B--2---:R-:W-:-:S12]  /*3820*/  BRA.U UP3, `(.L_x_67) ;  /* 0x0000000503087547 */ /* 0x004fd8000b800000 */
[----:B------:R-:W1:Y:S01]  /*3830*/  LDCU UR4, c[0x0][0x38c] ;  /* 0x00007180ff0477ac */ /* 0x000e620008000800 */
[----:B------:R-:W-:Y:S02]  /*3840*/  PLOP3.LUT P2, PT, PT, PT, PT, 0x80, 0x8 ;  /* 0x000000000008781c */ /* 0x000fe40003f4f070 */
[----:B------:R-:W-:Y:S01]  /*3850*/  SHF.L.U32 R5, R9, 0x1f, RZ ;  /* 0x0000001f09057819 */ /* 0x000fe200000006ff */
[----:B------:R-:W-:Y:S02]  /*3860*/  ULEA UR31, UR32, UR26, 0x3 ;  /* 0x0000001a201f7291 */ /* 0x000fe4000f8e18ff */
[----:B------:R-:W-:Y:S02]  /*3870*/  ULEA UR11, UR32, UR44, 0x6 ;  /* 0x0000002c200b7291 */ /* 0x000fe4000f8e30ff */
[----:B-1----:R-:W-:-:S06]  /*3880*/  UISETP.GE.AND UP0, UPT, UR4, 0x1, UPT ;  /* 0x000000010400788c */ /* 0x002fcc000bf06270 */
[----:B------:R-:W-:-:S05]  /*3890*/  PLOP3.LUT P0, PT, PT, PT, UP0, 0x80, 0x8 ;  /* 0x000000000008781c */ /* 0x000fca0003f0f008 */
[----:B------:R-:W-:-:S08]  /*38a0*/  @UP0 ULEA UR4, UR23, UR26, 0x3 ;  /* 0x0000001a17040291 */ /* 0x000fd0000f8e18ff */
[----:B------:R-:W-:-:S04]  /*38b0*/  @P0 SHF.L.U32 R0, R2, 0x1f, RZ ;  /* 0x0000001f02000819 */ /* 0x000fc800000006ff */
[----:B------:R1:W2:Y:S01]  /*38c0*/  @P0 SYNCS.PHASECHK.TRANS64.TRYWAIT P2, [UR4], R0 ;  /* 0x00000000ff0005a7 */ /* 0x0002a20008041104 */
[----:B------:R-:W3:Y:S02]  /*38d0*/  SYNCS.PHASECHK.TRANS64.TRYWAIT P0, [UR31+0xa0], R5 ;  /* 0x0000a005ff0075a7 */ /* 0x000ee4000800111f */
[----:B-123--:R-:W-:Y:S05]  /*38e0*/  @!P0 BRA `(.L_x_68) ;  /* 0x0000004800ac8947 */ /* 0x00efea0003800000 */
.L_x_140:
[----:B------:R-:W-:Y:S01]  /*38f0*/  UMOV UR27, UR22 ;  /* 0x00000016001b7c82 */ /* 0x000fe20008000000 */
[----:B------:R-:W-:Y:S05]  /*3900*/  BRA.U !UP0, `(.L_x_69) ;  /* 0x0000000108c07547 */ /* 0x000fea000b800000 */
[----:B------:R-:W-:Y:S02]  /*3910*/  UIADD3 UR27, UPT, UPT, UR43, UR22, URZ ;  /* 0x000000162b1b7290 */ /* 0x000fe4000fffe0ff */
[----:B------:R-:W-:Y:S01]  /*3920*/  UPLOP3.LUT UP2, UPT, UPT, UPT, UPT, 0x40, 0x4 ;  /* 0x000000000004789c */ /* 0x000fe20003f4e870 */
[----:B------:R-:W-:Y:S01]  /*3930*/  UMOV UR24, UR33 ;  /* 0x0000002100187c82 */ /* 0x000fe20008000000 */
[----:B------:R-:W-:-:S09]  /*3940*/  UMOV UR10, UR23 ;  /* 0x00000017000a7c82 */ /* 0x000fd20008000000 */
.L_x_72:
[----:B--2---:R-:W-:Y:S01]  /*3950*/  ULEA UR5, UR10, UR26, 0x3 ;  /* 0x0000001a0a057291 */ /* 0x004fe2000f8e18ff */
[----:B---3--:R-:W-:Y:S11]  /*3960*/  @P2 BRA `(.L_x_70) ;  /* 0x00000000000c2947 */ /* 0x008ff60003800000 */
[----:B-1----:R-:W-:Y:S04]  /*3970*/  SHF.L.U32 R5, R2, 0x1f, RZ ;  /* 0x0000001f02057819 */ /* 0x002fe800000006ff */
[----:B------:R-:W1:Y:S02]  /*3980*/  SYNCS.PHASECHK.TRANS64.TRYWAIT P0, [UR5], R5 ;  /* 0x00000005ff0075a7 */ /* 0x000e640008001105 */
[----:B-1----:R-:W-:Y:S05]  /*3990*/  @!P0 BRA `(.L_x_71) ;  /* 0x0000004800988947 */ /* 0x002fea0003800000 */
.L_x_70:
[----:B------:R-:W-:Y:S01]  /*39a0*/  UISETP.NE.AND UP0, UPT, UR24, 0x1, UPT ;  /* 0x000000011800788c */ /* 0x000fe2000bf05270 */
[----:B------:R-:W-:Y:S01]  /*39b0*/  PLOP3.LUT P2, PT, PT, PT, PT, 0x80, 0x8 ;  /* 0x000000000008781c */ /* 0x000fe20003f4f070 */
[----:B------:R-:W-:Y:S02]  /*39c0*/  UIADD3 UR4, UPT, UPT, UR10, 0x1, URZ ;  /* 0x000000010a047890 */ /* 0x000fe4000fffe0ff */
[----:B------:R-:W-:Y:S02]  /*39d0*/  UIADD3 UR25, UPT, UPT, UR5, 0x18, URZ ;  /* 0x0000001805197890 */ /* 0x000fe4000fffe0ff */
[----:B------:R-:W-:Y:S01]  /*39e0*/  UISETP.NE.AND UP1, UPT, UR4, 0x3, UPT ;  /* 0x000000030400788c */ /* 0x000fe2000bf25270 */
[----:B------:R-:W-:Y:S01]  /*39f0*/  PLOP3.LUT P0, PT, PT, PT, UP0, 0x80, 0x8 ;  /* 0x000000000008781c */ /* 0x000fe20003f0f008 */
[----:B------:R-:W-:Y:S02]  /*3a00*/  UIADD3 UR22, UPT, UPT, UR22, 0x1, URZ ;  /* 0x0000000116167890 */ /* 0x000fe4000fffe0ff */
[----:B------:R-:W-:Y:S02]  /*3a10*/  USEL UR6, URZ, 0x1, UP1 ;  /* 0x00000001ff067887 */ /* 0x000fe40008800000 */
[----:B------:R-:W-:Y:S02]  /*3a20*/  USEL UR23, UR4, URZ, UP1 ;  /* 0x000000ff04177287 */ /* 0x000fe40008800000 */
[----:B------:R-:W-:Y:S02]  /*3a30*/  UIADD3 UR24, UPT, UPT, UR24, -0x1, URZ ;  /* 0xffffffff18187890 */ /* 0x000fe4000fffe0ff */
[----:B------:R-:W-:Y:S01]  /*3a40*/  @UP0 ULEA UR4, UR23, UR26, 0x3 ;  /* 0x0000001a17040291 */ /* 0x000fe2000f8e18ff */
[----:B------:R-:W-:Y:S01]  /*3a50*/  LOP3.LUT R2, R2, UR6, RZ, 0x3c, !PT ;  /* 0x0000000602027c12 */ /* 0x000fe2000f8e3cff */
[----:B------:R-:W-:Y:S02]  /*3a60*/  ULEA UR6, UR10, UR30, 0x9 ;  /* 0x0000001e0a067291 */ /* 0x000fe4000f8e48ff */
[----:B------:R-:W-:Y:S01]  /*3a70*/  UISETP.NE.AND UP0, UPT, UR22, UR27, UPT ;  /* 0x0000001b1600728c */ /* 0x000fe2000bf05270 */
[----:B-1----:R-:W-:Y:S01]  /*3a80*/  @P0 SHF.L.U32 R0, R2, 0x1f, RZ ;  /* 0x0000001f02000819 */ /* 0x002fe200000006ff */
[----:B------:R-:W-:Y:S02]  /*3a90*/  UIADD3 UR20, UPT, UPT, UR6, 0x2, URZ ;  /* 0x0000000206147890 */ /* 0x000fe4000fffe0ff */
[----:B------:R-:W-:Y:S01]  /*3aa0*/  UIADD3 UR16, UPT, UPT, UR6, 0x4, URZ ;  /* 0x0000000406107890 */ /* 0x000fe2000fffe0ff */
[----:B------:R2:W3:Y:S01]  /*3ab0*/  @P0 SYNCS.PHASECHK.TRANS64.TRYWAIT P2, [UR4], R0 ;  /* 0x00000000ff0005a7 */ /* 0x0004e20008041104 */
[----:B------:R-:W-:Y:S02]  /*3ac0*/  ULEA UR4, UR10, UR29, 0x9 ;  /* 0x0000001d0a047291 */ /* 0x000fe4000f8e48ff */
[----:B------:R-:W-:Y:S02]  /*3ad0*/  UIADD3 UR12, UPT, UPT, UR6, 0x6, URZ ;  /* 0x00000006060c7890 */ /* 0x000fe4000fffe0ff */
[----:B------:R-:W-:Y:S02]  /*3ae0*/  UIADD3 UR18, UPT, UPT, UR4, 0x2, URZ ;  /* 0x0000000204127890 */ /* 0x000fe4000fffe0ff */
[----:B------:R-:W-:Y:S02]  /*3af0*/  UIADD3 UR14, UPT, UPT, UR4, 0x4, URZ ;  /* 0x00000004040e7890 */ /* 0x000fe4000fffe0ff */
[----:B------:R-:W-:Y:S01]  /*3b00*/  UIADD3 UR8, UPT, UPT, UR4, 0x6, URZ ;  /* 0x0000000604087890 */ /* 0x000fe2000fffe0ff */
[----:B------:R-:W-:Y:S01]  /*3b10*/  UMOV UR7, 0x40004040 ;  /* 0x4000404000077882 */ /* 0x000fe20000000000 */
[----:B------:R-:W-:Y:S01]  /*3b20*/  UMOV UR5, 0x40004040 ;  /* 0x4000404000057882 */ /* 0x000fe20000000000 */
[----:B------:R-:W-:Y:S01]  /*3b30*/  UMOV UR21, 0x40004040 ;  /* 0x4000404000157882 */ /* 0x000fe20000000000 */
[----:B------:R2:W-:Y:S01]  /*3b40*/  UTCQMMA.2CTA gdesc[UR4], gdesc[UR6], tmem[UR11], tmem[UR40], idesc[UR41], UP2 ;  /* 0x00ff2806040075ea */ /* 0x0005e2000920030b */
[----:B------:R-:W-:Y:S01]  /*3b50*/  UPLOP3.LUT UP2, UPT, UPT, UPT, UPT, 0x80, 0x8 ;  /* 0x000000000008789c */ /* 0x000fe20003f4f070 */
[----:B------:R-:W-:Y:S01]  /*3b60*/  UMOV UR19, 0x40004040 ;  /* 0x4000404000137882 */ /* 0x000fe20000000000 */
[----:B------:R-:W-:Y:S01]  /*3b70*/  UMOV UR17, 0x40004040 ;  /* 0x4000404000117882 */ /* 0x000fe20000000000 */
[----:B------:R2:W-:Y:S01]  /*3b80*/  UTCQMMA.2CTA gdesc[UR18], gdesc[UR20], tmem[UR11], tmem[UR38], idesc[UR39], UPT ;  /* 0x00ff2614120075ea */ /* 0x0005e2000ba0030b */
[----:B------:R-:W-:Y:S01]  /*3b90*/  UMOV UR15, 0x40004040 ;  /* 0x40004040000f7882 */ /* 0x000fe20000000000 */
[----:B------:R-:W-:Y:S01]  /*3ba0*/  UMOV UR13, 0x40004040 ;  /* 0x40004040000d7882 */ /* 0x000fe20000000000 */
[----:B------:R-:W-:Y:S01]  /*3bb0*/  UMOV UR9, 0x40004040 ;  /* 0x4000404000097882 */ /* 0x000fe20000000000 */
[----:B------:R2:W-:Y:S01]  /*3bc0*/  UTCQMMA.2CTA gdesc[UR14], gdesc[UR16], tmem[UR11], tmem[UR36], idesc[UR37], UPT ;  /* 0x00ff24100e0075ea */ /* 0x0005e2000ba0030b */
[----:B------:R2:W-:Y:S01]  /*3bd0*/  UTCQMMA.2CTA gdesc[UR8], gdesc[UR12], tmem[UR11], tmem[UR34], idesc[UR35], UPT ;  /* 0x00ff220c080075ea */ /* 0x0005e2000ba0030b */
[----:B------:R2:W-:Y:S01]  /*3be0*/  UTCBAR.2CTA.MULTICAST [UR25], URZ, UR28 ;  /* 0x000000ff190073e9 */ /* 0x0005e2000820081c */
[----:B------:R-:W-:Y:S01]  /*3bf0*/  UMOV UR10, UR23 ;  /* 0x00000017000a7c82 */ /* 0x000fe20008000000 */
[----:B------:R-:W-:Y:S05]  /*3c00*/  BRA.U UP0, `(.L_x_72) ;  /* 0xfffffffd00507547 */ /* 0x000fea000b83ffff */
.L_x_69:
[----:B--2---:R-:W-:Y:S01]  /*3c10*/  UIADD3 UR4, UPT, UPT, UR31, 0x80, URZ ;  /* 0x000000801f047890 */ /* 0x004fe2000fffe0ff */
[----:B------:R-:W-:-:S08]  /*3c20*/  UMOV UR22, UR27 ;  /* 0x0000001b00167c82 */ /* 0x000fd00008000000 */
[----:B------:R2:W-:Y:S01]  /*3c30*/  UTCBAR.2CTA.MULTICAST [UR4], URZ, UR42 ;  /* 0x000000ff040073e9 */ /* 0x0005e2000820082a */
[----:B------:R-:W-:Y:S02]  /*3c40*/  NOP ;  /* 0x0000000000007918 */ /* 0x000fe40000000000 */
.L_x_67:
[----:B--2---:R-:W-:Y:S01]  /*3c50*/  UIADD3 UR4, UPT, UPT, UR32, 0x1, URZ ;  /* 0x0000000120047890 */ /* 0x004fe2000fffe0ff */
[----:B------:R-:W-:-:S03]  /*3c60*/  ISETP.NE.AND P0, PT, R8, 0x2, PT ;  /* 0x000000020800780c */ /* 0x000fc60003f05270 */
[----:B------:R-:W-:Y:S01]  /*3c70*/  UISETP.NE.AND UP0, UPT, UR4, 0x4, UPT ;  /* 0x000000040400788c */ /* 0x000fe2000bf05270 */
[----:B-1----:R-:W-:Y:S02]  /*3c80*/  SEL R0, RZ, 0x1, P0 ;  /* 0x00000001ff007807 */ /* 0x002fe40000000000 */
[----:B------:R-:W-:Y:S01]  /*3c90*/  SEL R8, R8, RZ, P0 ;  /* 0x000000ff08087207 */ /* 0x000fe20000000000 */
[----:B------:R-:W-:Y:S01]  /*3ca0*/  USEL UR5, URZ, 0x1, UP0 ;  /* 0x00000001ff057887 */ /* 0x000fe20008000000 */
[----:B------:R-:W-:Y:S01]  /*3cb0*/  LOP3.LUT R3, R3, R0, RZ, 0x3c, !PT ;  /* 0x0000000003037212 */ /* 0x000fe200078e3cff */
[----:B------:R-:W-:-:S04]  /*3cc0*/  USEL UR32, UR4, URZ, UP0 ;  /* 0x000000ff04207287 */ /* 0x000fc80008000000 */
[----:B------:R-:W-:Y:S01]  /*3cd0*/  LOP3.LUT R9, R9, UR5, RZ, 0x3c, !PT ;  /* 0x0000000509097c12 */ /* 0x000fe2000f8e3cff */
[----:B------:R-:W-:Y:S07]  /*3ce0*/  @P1 BRA `(.L_x_73) ;  /* 0xfffffff800881947 */ /* 0x000fee000383ffff */
[----:B------:R-:W1:Y:S01]  /*3cf0*/  S2UR UR8, SR_CgaCtaId ;  /* 0x00000000000879c3 */ /* 0x000e620000008800 */
[----:B------:R-:W-:Y:S01]  /*3d00*/  ELECT P0, URZ, PT ;  /* 0x0000000000ff782f */ /* 0x000fe20003800000 */
[----:B------:R-:W-:Y:S01]  /*3d10*/  HFMA2 R0, -RZ, RZ, 0, 5.9604644775390625e-08 ;  /* 0x00000001ff007431 */ /* 0x000fe200000001ff */
[----:B------:R-:W-:-:S05]  /*3d20*/  UMOV UR4, 0x40 ;  /* 0x0000004000047882 */ /* 0x000fca0000000000 */
[----:B------:R-:W-:Y:S01]  /*3d30*/  UVIRTCOUNT.DEALLOC.SMPOOL 0x80 ;  /* 0x000000800000784c */ /* 0x000fe20000000000 */
[----:B------:R-:W-:Y:S02]  /*3d40*/  UISETP.NE.AND UP1, UPT, UR47, URZ, UPT ;  /* 0x000000ff2f00728c */ /* 0x000fe4000bf25270 */
[----:B-1----:R-:W-:-:S09]  /*3d50*/  ULEA UR8, UR8, UR4, 0x18 ;  /* 0x0000000408087291 */ /* 0x002fd2000f8ec0ff */
[----:B------:R1:W-:Y:S01]  /*3d60*/  @P0 STS.U8 [UR8+0x1c], R0 ;  /* 0x00001c00ff000988 */ /* 0x0003e20008000008 */
[----:B------:R-:W-:Y:S05]  /*3d70*/  BRA.U UP1, `(.L_x_74) ;  /* 0x0000000101a07547 */ /* 0x000fea000b800000 */
[----:B------:R-:W-:Y:S01]  /*3d80*/  UIADD3 UR7, UPT, UPT, UR26, 0xa0, URZ ;  /* 0x000000a01a077890 */ /* 0x000fe2000fffe0ff */
[----:B------:R-:W-:-:S03]  /*3d90*/  SHF.L.U32 R3, R9, 0x1f, RZ ;  /* 0x0000001f09037819 */ /* 0x000fc600000006ff */
[----:B------:R-:W-:-:S09]  /*3da0*/  ULEA UR4, UR32, UR7, 0x3 ;  /* 0x0000000720047291 */ /* 0x000fd2000f8e18ff */
[----:B------:R-:W2:Y:S02]  /*3db0*/  SYNCS.PHASECHK.TRANS64.TRYWAIT P0, [UR4], R3 ;  /* 0x00000003ff0075a7 */ /* 0x000ea40008001104 */
[----:B--2---:R-:W-:Y:S05]  /*3dc0*/  @!P0 BRA `(.L_x_75) ;  /* 0x0000004400a48947 */ /* 0x004fea0003800000 */
.L_x_143:
        /* <DEDUP_REMOVED lines=9> */
.L_x_145:
        /* <DEDUP_REMOVED lines=9> */
.L_x_147:
[----:B------:R-:W-:-:S04]  /*3ef0*/  UIADD3 UR4, UPT, UPT, UR4, 0x1, URZ ;  /* 0x0000000104047890 */ /* 0x000fc8000fffe0ff */
[----:B------:R-:W-:-:S04]  /*3f00*/  UISETP.NE.AND UP0, UPT, UR4, 0x4, UPT ;  /* 0x000000040400788c */ /* 0x000fc8000bf05270 */
[----:B------:R-:W-:Y:S02]  /*3f10*/  USEL UR5, URZ, 0x1, UP0 ;  /* 0x00000001ff057887 */ /* 0x000fe40008000000 */
[----:B------:R-:W-:-:S04]  /*3f20*/  USEL UR4, UR4, URZ, UP0 ;  /* 0x000000ff04047287 */ /* 0x000fc80008000000 */
[----:B------:R-:W-:Y:S01]  /*3f30*/  ULEA UR4, UR4, UR7, 0x3 ;  /* 0x0000000704047291 */ /* 0x000fe2000f8e18ff */
[----:B-1----:R-:W-:-:S04]  /*3f40*/  LOP3.LUT R3, R2, UR5, RZ, 0x3c, !PT ;  /* 0x0000000502037c12 */ /* 0x002fc8000f8e3cff */
[----:B------:R-:W-:Y:S01]  /*3f50*/  SHF.L.U32 R3, R3, 0x1f, RZ ;  /* 0x0000001f03037819 */ /* 0x000fe200000006ff */
[----:B------:R-:W-:-:S04]  /*3f60*/  IMAD.U32 R0, RZ, RZ, UR4 ;  /* 0x00000004ff007e24 */ /* 0x000fc8000f8e00ff */
[----:B------:R1:W2:Y:S03]  /*3f70*/  SYNCS.PHASECHK.TRANS64.TRYWAIT P0, [R0+URZ], R3 ;  /* 0x00000003000075a7 */ /* 0x0002a600080011ff */
[----:B--2---:R-:W-:Y:S05]  /*3f80*/  @!P0 NANOSLEEP.SYNCS 0x989680 ;  /* 0x009896800000895d */ /* 0x004fea0003900000 */
[----:B------:R-:W2:Y:S02]  /*3f90*/  @!P0 SYNCS.PHASECHK.TRANS64 P0, [R0+URZ], R3 ;  /* 0x00000003000085a7 */ /* 0x000ea400080010ff */
[----:B--2---:R-:W-:Y:S05]  /*3fa0*/  @P0 BRA `(.L_x_78) ;  /* 0x0000000000200947 */ /* 0x004fea0003800000 */
.L_x_79:
[----:B--2---:R2:W4:Y:S02]  /*3fb0*/  SYNCS.PHASECHK.TRANS64.TRYWAIT P0, [R0+URZ], R3 ;  /* 0x00000003000075a7 */ /* 0x00452400080011ff */
[----:B----4-:R-:W-:Y:S05]  /*3fc0*/  @!P0 NANOSLEEP.SYNCS 0x989680 ;  /* 0x009896800000895d */ /* 0x010fea0003900000 */
[----:B------:R-:W4:Y:S02]  /*3fd0*/  @!P0 SYNCS.PHASECHK.TRANS64 P0, [R0+URZ], R3 ;  /* 0x00000003000085a7 */ /* 0x000f2400080010ff */
[----:B----4-:R-:W-:Y:S05]  /*3fe0*/  @!P0 BRA `(.L_x_79) ;  /* 0xfffffffc00f08947 */ /* 0x010fea000383ffff */
[----:B------:R-:W-:Y:S05]  /*3ff0*/  BRA `(.L_x_78) ;  /* 0x00000000000c7947 */ /* 0x000fea0003800000 */
.L_x_74:
[----:B------:R-:W-:-:S04]  /*4000*/  UIADD3 UR4, UPT, UPT, UR26, 0xe0, URZ ;  /* 0x000000e01a047890 */ /* 0x000fc8000fffe0ff */
[----:B------:R-:W-:-:S09]  /*4010*/  UPRMT UR4, UR48, 0x654, UR4 ;  /* 0x0000065430047896 */ /* 0x000fd20008000004 */
[----:B------:R-:W-:Y:S03]  /*4020*/  SYNCS.ARRIVE.TRANS64.RED.A1T0 RZ, [UR4], RZ ;  /* 0x000000ffffff79a7 */ /* 0x000fe60008100404 */
.L_x_78:
[----:B-12---:R-:W-:Y:S01]  /*4030*/  SHF.L.U32 R3, RZ, 0x1f, RZ ;  /* 0x0000001fff037819 */ /* 0x006fe200000006ff */
[----:B------:R-:W-:Y:S01]  /*4040*/  UIADD3 UR4, UPT, UPT, UR26, 0xe0, URZ ;  /* 0x000000e01a047890 */ /* 0x000fe2000fffe0ff */
[----:B------:R-:W-:Y:S02]  /*4050*/  PLOP3.LUT P0, PT, PT, PT, UP1, 0x80, 0x8 ;  /* 0x000000000008781c */ /* 0x000fe40003f0f018 */
[----:B------:R-:W1:Y:S02]  /*4060*/  SYNCS.PHASECHK.TRANS64.TRYWAIT P1, [UR26+0xe0], R3 ;  /* 0x0000e003ff0075a7 */ /* 0x000e64000802111a */
[----:B-1----:R-:W-:Y:S09]  /*4070*/  @!P1 BRA `(.L_x_80) ;  /* 0x0000004400409947 */ /* 0x002ff20003800000 */
.L_x_149:
[----:B------:R-:W-:Y:S01]  /*4080*/  @!UP1 UPRMT UR4, UR48, 0x654, UR4 ;  /* 0x0000065430049896 */ /* 0x000fe20008000004 */
[----:B------:R-:W-:Y:S01]  /*4090*/  UMOV UR5, 0xffff ;  /* 0x0000ffff00057882 */ /* 0x000fe20000000000 */
[----:B------:R-:W-:-:S07]  /*40a0*/  UMOV UR6, 0x1 ;  /* 0x0000000100067882 */ /* 0x000fce0000000000 */
[----:B------:R-:W-:Y:S01]  /*40b0*/  @!P0 SYNCS.ARRIVE.TRANS64.RED.A1T0 RZ, [UR4], RZ ;  /* 0x000000ffffff89a7 */ /* 0x000fe20008100404 */
[----:B------:R-:W-:Y:S01]  /*40c0*/  NOP ;  /* 0x0000000000007918 */ /* 0x000fe20000000000 */
[----:B-1----:R-:W1:Y:S01]  /*40d0*/  LDS R0, [UR8+0x14] ;  /* 0x00001408ff007984 */ /* 0x002e620008000800 */
[----:B------:R-:W-:-:S04]  /*40e0*/  ULOP3.LUT UR4, UR44, 0xffff, URZ, 0xc0, !UPT ;  /* 0x0000ffff2c047892 */ /* 0x000fc8000f8ec0ff */
[----:B------:R-:W-:-:S04]  /*40f0*/  USHF.R.U32.HI UR4, URZ, 0x5, UR4 ;  /* 0x00000005ff047899 */ /* 0x000fc80008011604 */
[----:B------:R-:W-:Y:S02]  /*4100*/  USHF.L.U32 UR5, UR5, UR4, URZ ;  /* 0x0000000405057299 */ /* 0x000fe400080006ff */
[----:B------:R-:W-:-:S04]  /*4110*/  USHF.L.U32 UR4, UR6, UR4, URZ ;  /* 0x0000000406047299 */ /* 0x000fc800080006ff */
[----:B-1----:R-:W-:-:S04]  /*4120*/  LOP3.LUT R0, R0, UR5, RZ, 0xc0, !PT ;  /* 0x0000000500007c12 */ /* 0x002fc8000f8ec0ff */
[----:B------:R-:W-:-:S13]  /*4130*/  ISETP.NE.AND P0, PT, R0, UR5, PT ;  /* 0x0000000500007c0c */ /* 0x000fda000bf05270 */
[----:B------:R-:W-:Y:S05]  /*4140*/  @P0 BRA `(.L_x_81) ;  /* 0x0000000000580947 */ /* 0x000fea0003800000 */
[----:B------:R-:W1:Y:S02]  /*4150*/  LDS R0, [UR8+0x18] ;  /* 0x00001808ff007984 */ /* 0x000e640008000800 */
[----:B-1----:R-:W-:-:S04]  /*4160*/  LOP3.LUT R0, R0, UR4, RZ, 0xc0, !PT ;  /* 0x0000000400007c12 */ /* 0x002fc8000f8ec0ff */
[----:B------:R-:W-:-:S13]  /*4170*/  ISETP.NE.AND P0, PT, R0, UR4, PT ;  /* 0x0000000400007c0c */ /* 0x000fda000bf05270 */
[----:B------:R-:W-:Y:S05]  /*4180*/  @P0 BRA `(.L_x_82) ;  /* 0x00000000003c0947 */ /* 0x000fea0003800000 */
[----:B------:R-:W1:Y:S01]  /*4190*/  S2R R2, SR_LANEID ;  /* 0x0000000000027919 */ /* 0x000e620000000000 */
[----:B------:R-:W-:Y:S01]  /*41a0*/  ULOP3.LUT UR5, URZ, UR5, URZ, 0x33, !UPT ;  /* 0x00000005ff057292 */ /* 0x000fe2000f8e33ff */
[----:B------:R-:W-:Y:S01]  /*41b0*/  LOP3.LUT R4, RZ, UR4, RZ, 0x33, !PT ;  /* 0x00000004ff047c12 */ /* 0x000fe2000f8e33ff */
[----:B------:R-:W-:Y:S02]  /*41c0*/  VOTEU.ANY UR4, UPT, PT ;  /* 0x0000000000047886 */ /* 0x000fe400038e0100 */
[----:B------:R-:W-:Y:S01]  /*41d0*/  UFLO.U32 UR4, UR4 ;  /* 0x00000004000472bd */ /* 0x000fe200080e0000 */
[----:B------:R-:W2:Y:S01]  /*41e0*/  REDUX UR6, R4 ;  /* 0x00000000040673c4 */ /* 0x000ea20000000000 */
[----:B------:R-:W-:-:S06]  /*41f0*/  IMAD.U32 R0, RZ, RZ, UR5 ;  /* 0x00000005ff007e24 */ /* 0x000fcc000f8e00ff */
[----:B------:R4:W-:Y:S01]  /*4200*/  UTCATOMSWS.AND URZ, UR5 ;  /* 0x0000000500ff79e3 */ /* 0x0009e20008000000 */
[----:B------:R-:W3:Y:S01]  /*4210*/  REDUX UR7, R0 ;  /* 0x00000000000773c4 */ /* 0x000ee20000000000 */
[----:B-1----:R-:W-:Y:S01]  /*4220*/  ISETP.EQ.U32.AND P0, PT, R2, UR4, PT ;  /* 0x0000000402007c0c */ /* 0x002fe2000bf02070 */
[----:B--2---:R-:W-:Y:S01]  /*4230*/  IMAD.U32 R2, RZ, RZ, UR6 ;  /* 0x00000006ff027e24 */ /* 0x004fe2000f8e00ff */
[----:B---3--:R-:W-:-:S11]  /*4240*/  MOV R3, UR7 ;  /* 0x0000000700037c02 */ /* 0x008fd60008000f00 */
[----:B------:R4:W-:Y:S04]  /*4250*/  @P0 ATOMS.AND RZ, [UR8+0x14], R3 ;  /* 0x00001403ffff098c */ /* 0x0009e8000a800008 */
[----:B------:R4:W-:Y:S01]  /*4260*/  @P0 ATOMS.AND RZ, [UR8+0x18], R2 ;  /* 0x00001802ffff098c */ /* 0x0009e2000a800008 */
[----:B------:R-:W-:Y:S05]  /*4270*/  BRA `(.L_x_83) ;  /* 0x0000000000147947 */ /* 0x000fea0003800000 */
.L_x_82:
[----:B------:R-:W-:Y:S02]  /*4280*/  MOV R2, 0x42a0 ;  /* 0x000042a000027802 */ /* 0x000fe40000000f00 */
[----:B---3-5:R-:W-:Y:S05]  /*4290*/  CALL.REL.NOINC `($__internal_0_$__cuda_sm10x_tcgen05_guardrail_trap_col_being_dealloced_not_returned_by_alloc) ;  /* 0x0000004400947944 */ /* 0x028fea0003c00000 */
[----:B------:R-:W-:Y:S05]  /*42a0*/  BRA `(.L_x_83) ;  /* 0x0000000000087947 */ /* 0x000fea0003800000 */
.L_x_81:
[----:B------:R-:W-:Y:S02]  /*42b0*/  MOV R2, 0x42d0 ;  /* 0x000042d000027802 */ /* 0x000fe40000000f00 */
[----:B---3-5:R-:W-:Y:S05]  /*42c0*/  CALL.REL.NOINC `($__internal_2_$__cuda_sm10x_tcgen05_guardrail_trap_unallocated_columns_being_dealloced) ;  /* 0x0000004400a07944 */ /* 0x028fea0003c00000 */
.L_x_83:
[----:B------:R-:W-:Y:S01]  /*42d0*/  NOP ;  /* 0x0000000000007918 */ /* 0x000fe20000000000 */
[----:B----4-:R-:W-:Y:S05]  /*42e0*/  EXIT ;  /* 0x000000000000794d */ /* 0x010fea0003800000 */
.L_x_54:
[----:B------:R-:W-:-:S09]  /*42f0*/  UISETP.NE.OR UP0, UPT, UR25, 0x3, !UP3 ;  /* 0x000000031900788c */ /* 0x000fd2000df05670 */
[----:B------:R-:W-:Y:S05]  /*4300*/  BRA.U UP0, `(.L_x_84) ;  /* 0x0000000d00b47547 */ /* 0x000fea000b800000 */
[----:B------:R-:W1:Y:S01]  /*4310*/  LDCU UR31, c[0x0][0x370] ;  /* 0x00006e00ff1f77ac */ /* 0x000e620008000800 */
[----:B------:R-:W2:Y:S01]  /*4320*/  LDC.64 R16, c[0x0][0x348] ;  /* 0x0000d200ff107b82 */ /* 0x000ea20000000a00 */
[----:B------:R-:W-:Y:S02]  /*4330*/  HFMA2 R13, -RZ, RZ, 0, 0 ;  /* 0x00000000ff0d7431 */ /* 0x000fe400000001ff */
[----:B------:R-:W-:Y:S01]  /*4340*/  IMAD.MOV.U32 R15, RZ, RZ, 0x1 ;  /* 0x00000001ff0f7424 */ /* 0x000fe200078e00ff */
[----:B------:R-:W1:Y:S01]  /*4350*/  LDCU.128 UR32, c[0x0][0xb10] ;  /* 0x00016200ff2077ac */ /* 0x000e620008000c00 */
[----:B------:R-:W-:Y:S01]  /*4360*/  IMAD.MOV.U32 R14, RZ, RZ, RZ ;  /* 0x000000ffff0e7224 */ /* 0x000fe200078e00ff */
[----:B------:R-:W-:Y:S01]  /*4370*/  MOV R7, 0x1000 ;  /* 0x0000100000077802 */ /* 0x000fe20000000f00 */
[----:B------:R-:W3:Y:S01]  /*4380*/  LDCU UR30, c[0x0][0x374] ;  /* 0x00006e80ff1e77ac */ /* 0x000ee20008000800 */
[----:B------:R-:W4:Y:S01]  /*4390*/  LDC.64 R2, c[0x0][0x888] ;  /* 0x00022200ff027b82 */ /* 0x000f220000000a00 */
[----:B------:R-:W3:Y:S01]  /*43a0*/  LDCU UR15, c[0x0][0xb0c] ;  /* 0x00016180ff0f77ac */ /* 0x000ee20008000800 */
[----:B------:R-:W2:Y:S06]  /*43b0*/  LDCU UR40, c[0x0][0xb20] ;  /* 0x00016400ff2877ac */ /* 0x000eac0008000800 */
[----:B------:R-:W4:Y:S01]  /*43c0*/  LDC.64 R4, c[0x0][0x890] ;  /* 0x00022400ff047b82 */ /* 0x000f220000000a00 */
[----:B------:R-:W2:Y:S01]  /*43d0*/  LDCU UR4, c[0x0][0xb30] ;  /* 0x00016600ff0477ac */ /* 0x000ea20008000800 */
[----:B------:R-:W-:Y:S01]  /*43e0*/  UMOV UR21, 0x400 ;  /* 0x0000040000157882 */ /* 0x000fe20000000000 */
[----:B-1----:R-:W-:-:S02]  /*43f0*/  UIMAD.WIDE.U32 UR6, UR31, UR32, URZ ;  /* 0x000000201f0672a5 */ /* 0x002fc4000f8e00ff */
[----:B---3--:R-:W-:Y:S02]  /*4400*/  UIMAD.WIDE.U32 UR8, UR30, UR35, URZ ;  /* 0x000000231e0872a5 */ /* 0x008fe4000f8e00ff */
[----:B------:R-:W-:Y:S02]  /*4410*/  ULEA UR21, UR46, UR21, 0x18 ;  /* 0x000000152e157291 */ /* 0x000fe4000f8ec0ff */
[----:B------:R-:W-:Y:S02]  /*4420*/  UPLOP3.LUT UP3, UPT, UPT, UPT, UPT, 0x40, 0x4 ;  /* 0x000000000004789c */ /* 0x000fe40003f6e870 */
[----:B------:R-:W-:Y:S01]  /*4430*/  UIADD3 UR37, UPT, UPT, UR21, 0x38, URZ ;  /* 0x0000003815257890 */ /* 0x000fe2000fffe0ff */
[----:B------:R-:W-:Y:S01]  /*4440*/  UMOV UR6, UR7 ;  /* 0x0000000700067c82 */ /* 0x000fe20008000000 */
[----:B------:R-:W-:Y:S01]  /*4450*/  UMOV UR38, UR9 ;  /* 0x0000000900267c82 */ /* 0x000fe20008000000 */
[----:B------:R-:W-:Y:S02]  /*4460*/  UISETP.GE.AND UP0, UPT, UR42, 0x1, UPT ;  /* 0x000000012a00788c */ /* 0x000fe4000bf06270 */
[----:B------:R-:W-:Y:S01]  /*4470*/  UISETP.NE.AND UP4, UPT, UR42, 0x1, UPT ;  /* 0x000000012a00788c */ /* 0x000fe2000bf85270 */
[----:B------:R-:W1:Y:S01]  /*4480*/  LDCU.64 UR22, c[0x0][0xb28] ;  /* 0x00016500ff1677ac */ /* 0x000e620008000a00 */
[----:B------:R-:W-:-:S02]  /*4490*/  UISETP.NE.AND UP6, UPT, UR15, 0x1, UPT ;  /* 0x000000010f00788c */ /* 0x000fc4000bfc5270 */
[----:B------:R-:W-:Y:S02]  /*44a0*/  UISETP.NE.AND UP5, UPT, UR34, 0x1, UPT ;  /* 0x000000012200788c */ /* 0x000fe4000bfa5270 */
[----:B------:R-:W-:Y:S02]  /*44b0*/  UIADD3 UR25, UPT, UPT, UR21, 0x30, URZ ;  /* 0x0000003015197890 */ /* 0x000fe4000fffe0ff */
[----:B------:R-:W-:Y:S02]  /*44c0*/  UPRMT UR37, UR46, 0x654, UR37 ;  /* 0x000006542e257896 */ /* 0x000fe40008000025 */
[----:B------:R-:W-:Y:S02]  /*44d0*/  USHF.R.U32.HI UR39, URZ, UR33, UR6 ;  /* 0x00000021ff277299 */ /* 0x000fe40008011606 */
[----:B--2---:R-:W-:Y:S02]  /*44e0*/  USHF.R.U32.HI UR38, URZ, UR40, UR38 ;  /* 0x00000028ff267299 */ /* 0x004fe40008011626 */
[----:B------:R-:W-:-:S11]  /*44f0*/  UISETP.NE.AND UP2, UPT, UR4, 0x1, UPT ;  /* 0x000000010400788c */ /* 0x000fd6000bf45270 */
.L_x_93:
[C---:B------:R-:W-:Y:S02]  /*4500*/  LEA R12, R14.reuse, UR21, 0x3 ;  /* 0x000000150e0c7c11 */ /* 0x040fe4000f8e18ff */
[----:B------:R-:W-:Y:S02]  /*4510*/  SHF.L.U32 R9, R13, 0x1f, RZ ;  /* 0x0000001f0d097819 */ /* 0x000fe400000006ff */
[----:B------:R-:W-:Y:S02]  /*4520*/  LEA R10, R14, UR21, 0x4 ;  /* 0x000000150e0a7c11 */ /* 0x000fe4000f8e20ff */
[----:B------:R-:W2:Y:S02]  /*4530*/  SYNCS.PHASECHK.TRANS64.TRYWAIT P0, [R12+URZ+0x60], R9 ;  /* 0x000060090c0075a7 */ /* 0x000ea400080011ff */
[----:B--23--:R-:W-:Y:S05]  /*4540*/  @!P0 BRA `(.L_x_85) ;  /* 0x0000004000248947 */ /* 0x00cfea0003800000 */
.L_x_150:
[----:B--2---:R-:W2:Y:S01]  /*4550*/  LDS.128 R8, [R10+0xf0] ;  /* 0x0000f0000a087984 */ /* 0x004ea20000000c00 */
[----:B------:R-:W-:Y:S01]  /*4560*/  UISETP.GE.AND UP0, UPT, UR42, 0x1, UPT ;  /* 0x000000012a00788c */ /* 0x000fe2000bf06270 */
[----:B------:R-:W-:Y:S01]  /*4570*/  @!PT LDS RZ, [RZ] ;  /* 0x00000000fffff984 */ /* 0x000fe20000000800 */
[----:B------:R-:W-:Y:S01]  /*4580*/  @!PT LDS RZ, [RZ] ;  /* 0x00000000fffff984 */ /* 0x000fe20000000800 */
[----:B------:R-:W-:Y:S01]  /*4590*/  @!PT LDS RZ, [RZ] ;  /* 0x00000000fffff984 */ /* 0x000fe20000000800 */
[----:B------:R-:W-:Y:S01]  /*45a0*/  @!PT LDS RZ, [RZ] ;  /* 0x00000000fffff984 */ /* 0x000fe20000000800 */
[----:B------:R3:W-:Y:S06]  /*45b0*/  MEMBAR.ALL.CTA ;  /* 0x0000000000007992 */ /* 0x0007ec0000008000 */
[----:B---3--:R-:W3:Y:S01]  /*45c0*/  FENCE.VIEW.ASYNC.S ;  /* 0x00000000000073c6 */ /* 0x008ee20000000000 */
[----:B--2---:R-:W-:Y:S11]  /*45d0*/  LOP3.LUT P0, RZ, R10, 0x1, RZ, 0xc0, !PT ;  /* 0x000000010aff7812 */ /* 0x004ff6000780c0ff */
[----:B------:R-:W-:Y:S02]  /*45e0*/  @!UPT UIADD3 URZ, UPT, UPT, URZ, URZ, URZ ;  /* 0x000000fffffff290 */ /* 0x000fe4000fffe0ff */
[----:B---3--:R-:W-:Y:S01]  /*45f0*/  VOTEU.ANY UP1, P0 ;  /* 0x0000000000ff7886 */ /* 0x008fe20000020100 */
[----:B------:R-:W-:Y:S11]  /*4600*/  PLOP3.LUT P0, PT, PT, PT, UP1, 0x80, 0x8 ;  /* 0x000000000008781c */ /* 0x000ff60003f0f018 */
[----:B------:R-:W-:Y:S02]  /*4610*/  @!UPT UIADD3 URZ, UPT, UPT, URZ, URZ, URZ ;  /* 0x000000fffffff290 */ /* 0x000fe4000fffe0ff */
[----:B------:R-:W-:Y:S02]  /*4620*/  @P0 SHF.R.U32.HI R0, RZ, 0x10, R9 ;  /* 0x00000010ff000819 */ /* 0x000fe40000011609 */
[----:B------:R-:W-:Y:S02]  /*4630*/  @P0 MOV R6, R8 ;  /* 0x0000000800060202 */ /* 0x000fe40000000f00 */
[----:B------:R-:W-:Y:S01]  /*4640*/  @P0 R2UR UR4, R0 ;  /* 0x00000000000402ca */ /* 0x000fe200000e0000 */
[----:B------:R-:W-:Y:S01]  /*4650*/  VIADD R0, R12, 0x70 ;  /* 0x000000700c007836 */ /* 0x000fe20000000000 */
[----:B------:R-:W-:Y:S02]  /*4660*/  @P0 LOP3.LUT R8, R9, 0xffff, RZ, 0xc0, !PT ;  /* 0x0000ffff09080812 */ /* 0x000fe400078ec0ff */
[----:B------:R-:W-:Y:S02]  /*4670*/  @P0 R2UR UR6, R6 ;  /* 0x00000000060602ca */ /* 0x000fe400000e0000 */
[----:B------:R-:W-:Y:S02]  /*4680*/  PRMT R0, RZ, 0x654, R0 ;  /* 0x00000654ff007816 */ /* 0x000fe40000000000 */
[----:B------:R-:W-:Y:S02]  /*4690*/  @P0 R2UR UR5, R8 ;  /* 0x00000000080502ca */ /* 0x000fe400000e0000 */
[----:B------:R2:W-:Y:S03]  /*46a0*/  SYNCS.ARRIVE.TRANS64.RED.A1T0 RZ, [R0+URZ], RZ ;  /* 0x000000ff00ff79a7 */ /* 0x0005e600081004ff */
[----:B------:R-:W-:Y:S04]  /*46b0*/  @UP1 UMOV UR29, UR4 ;  /* 0x00000004001d1c82 */ /* 0x000fe80008000000 */
[----:B------:R-:W-:Y:S04]  /*46c0*/  @UP1 UMOV UR14, UR6 ;  /* 0x00000006000e1c82 */ /* 0x000fe80008000000 */
[----:B------:R-:W-:Y:S01]  /*46d0*/  @UP1 UMOV UR13, UR5 ;  /* 0x00000005000d1c82 */ /* 0x000fe20008000000 */
[----:B------:R-:W-:Y:S05]  /*46e0*/  BRA.U !UP0, `(.L_x_86) ;  /* 0x0000000108a47547 */ /* 0x000fea000b800000 */
[----:B------:R-:W-:Y:S02]  /*46f0*/  UIMAD.WIDE.U32 UR8, UR13, UR35, URZ ;  /* 0x000000230d0872a5 */ /* 0x000fe4000f8e00ff */
[----:B------:R-:W-:Y:S02]  /*4700*/  UIMAD.WIDE.U32 UR10, UR14, UR32, URZ ;  /* 0x000000200e0a72a5 */ /* 0x000fe4000f8e00ff */
[----:B------:R-:W-:Y:S02]  /*4710*/  USEL UR4, UR30, UR38, !UP5 ;  /* 0x000000261e047287 */ /* 0x000fe4000e800000 */
[----:B------:R-:W-:Y:S02]  /*4720*/  USEL UR7, UR31, UR39, !UP6 ;  /* 0x000000271f077287 */ /* 0x000fe4000f000000 */
[----:B-1----:R-:W-:Y:S02]  /*4730*/  UIMAD.WIDE.U32 UR16, UR4, UR22, URZ ;  /* 0x00000016041072a5 */ /* 0x002fe4000f8e00ff */
[----:B------:R-:W-:Y:S01]  /*4740*/  UIMAD.WIDE.U32 UR18, UR7, UR22, URZ ;  /* 0x00000016071272a5 */ /* 0x000fe2000f8e00ff */
[----:B------:R-:W-:Y:S02]  /*4750*/  UMOV UR5, UR9 ;  /* 0x0000000900057c82 */ /* 0x000fe40008000000 */
[----:B------:R-:W-:Y:S03]  /*4760*/  USHF.R.U32.HI UR6, URZ, UR40, UR5 ;  /* 0x00000028ff067299 */ /* 0x000fe60008011605 */
[----:B------:R-:W-:Y:S01]  /*4770*/  UMOV UR5, UR11 ;  /* 0x0000000b00057c82 */ /* 0x000fe20008000000 */
[----:B------:R-:W-:Y:S02]  /*4780*/  USEL UR6, UR13, UR6, !UP5 ;  /* 0x000000060d067287 */ /* 0x000fe4000e800000 */
[----:B------:R-:W-:Y:S02]  /*4790*/  USHF.R.U32.HI UR8, URZ, UR33, UR5 ;  /* 0x00000021ff087299 */ /* 0x000fe40008011605 */
[----:B------:R-:W-:Y:S01]  /*47a0*/  UIMAD.WIDE.U32 UR10, UR6, UR22, URZ ;  /* 0x00000016060a72a5 */ /* 0x000fe2000f8e00ff */
[----:B------:R-:W-:Y:S02]  /*47b0*/  UMOV UR5, UR17 ;  /* 0x0000001100057c82 */ /* 0x000fe40008000000 */
[----:B------:R-:W-:Y:S03]  /*47c0*/  @UP4 USHF.R.U32.HI UR4, URZ, UR23, UR5 ;  /* 0x00000017ff044299 */ /* 0x000fe60008011605 */
[----:B------:R-:W-:Y:S01]  /*47d0*/  UMOV UR5, UR19 ;  /* 0x0000001300057c82 */ /* 0x000fe20008000000 */
[----:B------:R-:W-:Y:S02]  /*47e0*/  UIMAD UR4, UR42, UR4, URZ ;  /* 0x000000042a0472a4 */ /* 0x000fe4000f8e02ff */
[----:B------:R-:W-:Y:S02]  /*47f0*/  @UP4 USHF.R.U32.HI UR7, URZ, UR23, UR5 ;  /* 0x00000017ff074299 */ /* 0x000fe40008011605 */
[----:B------:R-:W-:Y:S02]  /*4800*/  USEL UR5, UR14, UR8, !UP6 ;  /* 0x000000080e057287 */ /* 0x000fe4000f000000 */
[----:B------:R-:W-:Y:S02]  /*4810*/  UIMAD UR8, UR42, UR7, URZ ;  /* 0x000000072a0872a4 */ /* 0x000fe4000f8e02ff */
[----:B------:R-:W-:Y:S03]  /*4820*/  UISETP.GE.AND UP0, UPT, UR6, UR4, UPT ;  /* 0x000000040600728c */ /* 0x000fe6000bf06270 */
[----:B------:R-:W-:Y:S01]  /*4830*/  UMOV UR4, UR11 ;  /* 0x0000000b00047c82 */ /* 0x000fe20008000000 */
[----:B------:R-:W-:Y:S02]  /*4840*/  UISETP.GE.OR UP0, UPT, UR5, UR8, UP0 ;  /* 0x000000080500728c */ /* 0x000fe40008706670 */
[----:B------:R-:W-:Y:S02]  /*4850*/  USHF.R.U32.HI UR4, URZ, UR23, UR4 ;  /* 0x00000017ff047299 */ /* 0x000fe40008011604 */
[----:B------:R-:W-:Y:S02]  /*4860*/  UIMAD.WIDE.U32 UR8, UR5, UR22, URZ ;  /* 0x00000016050872a5 */ /* 0x000fe4000f8e00ff */
[----:B------:R-:W-:Y:S04]  /*4870*/  USEL UR10, UR6, UR4, !UP4 ;  /* 0x00000004060a7287 */ /* 0x000fe8000e000000 */
[----:B------:R-:W-:Y:S01]  /*4880*/  UIADD3 UR11, UPT, UPT, -UR10, URZ, URZ ;  /* 0x000000ff0a0b7290 */ /* 0x000fe2000fffe1ff */
[----:B------:R-:W-:Y:S02]  /*4890*/  @!UP0 UMOV UR4, UR9 ;  /* 0x0000000900048c82 */ /* 0x000fe40008000000 */
[----:B------:R-:W-:Y:S02]  /*48a0*/  @!UP0 USHF.R.U32.HI UR4, URZ, UR23, UR4 ;  /* 0x00000017ff048299 */ /* 0x000fe40008011604 */
[----:B------:R-:W-:Y:S02]  /*48b0*/  UIMAD UR8, UR42, UR11, UR6 ;  /* 0x0000000b2a0872a4 */ /* 0x000fe4000f8e0206 */
[----:B------:R-:W-:Y:S04]  /*48c0*/  @!UP0 USEL UR4, UR5, UR4, !UP4 ;  /* 0x0000000405048287 */ /* 0x000fe8000e000000 */
[----:B------:R-:W-:Y:S02]  /*48d0*/  @!UP0 UIMAD UR8, UR7, UR8, UR4 ;  /* 0x00000008070882a4 */ /* 0x000fe4000f8e0204 */
[----:B------:R-:W-:Y:S02]  /*48e0*/  @!UP0 UIADD3 UR9, UPT, UPT, UR10, -UR4, URZ ;  /* 0x800000040a098290 */ /* 0x000fe4000fffe0ff */
[----:B------:R-:W-:Y:S02]  /*48f0*/  UIADD3 UR4, UPT, UPT, -UR5, URZ, URZ ;  /* 0x000000ff05047290 */ /* 0x000fe4000fffe1ff */
[----:B------:R-:W-:Y:S02]  /*4900*/  UIADD3 UR7, UPT, UPT, -UR6, URZ, URZ ;  /* 0x000000ff06077290 */ /* 0x000fe4000fffe1ff */
[----:B------:R-:W-:Y:S02]  /*4910*/  @!UP0 UIMAD UR6, UR9, UR42, UR5 ;  /* 0x0000002a090682a4 */ /* 0x000fe4000f8e0205 */
[----:B------:R-:W-:Y:S02]  /*4920*/  UIMAD UR14, UR15, UR4, UR14 ;  /* 0x000000040f0e72a4 */ /* 0x000fe4000f8e020e */
[----:B------:R-:W-:Y:S01]  /*4930*/  UIMAD UR4, UR34, UR7, UR13 ;  /* 0x00000007220472a4 */ /* 0x000fe2000f8e020d */
[----:B------:R-:W-:Y:S02]  /*4940*/  @!UP0 UMOV UR5, UR8 ;  /* 0x0000000800058c82 */ /* 0x000fe40008000000 */
[----:B------:R-:W-:Y:S02]  /*4950*/  UIMAD UR14, UR5, UR15, UR14 ;  /* 0x0000000f050e72a4 */ /* 0x000fe4000f8e020e */
[----:B------:R-:W-:Y:S11]  /*4960*/  UIMAD UR13, UR6, UR34, UR4 ;  /* 0x00000022060d72a4 */ /* 0x000ff6000f8e0204 */
[----:B------:R-:W-:Y:S01]  /*4970*/  @!UPT UIADD3 URZ, UPT, UPT, URZ, URZ, URZ ;  /* 0x000000fffffff290 */ /* 0x000fe2000fffe0ff */
.L_x_86:
[----:B------:R-:W3:Y:S01]  /*4980*/  @!UP2 LDCU.128 UR8, c[0x0][0xb10] ;  /* 0x00016200ff08a7ac */ /* 0x000ee20008000c00 */
[C---:B----4-:R-:W-:Y:S02]  /*4990*/  ISETP.NE.U32.AND P1, PT, R4.reuse, RZ, PT ;  /* 0x000000ff0400720c */ /* 0x050fe40003f25070 */
[----:B------:R-:W-:Y:S02]  /*49a0*/  ISETP.NE.U32.AND P0, PT, R4, RZ, PT ;  /* 0x000000ff0400720c */ /* 0x000fe40003f05070 */
[C---:B------:R-:W-:Y:S02]  /*49b0*/  ISETP.NE.AND.EX P1, PT, R5.reuse, RZ, PT, P1 ;  /* 0x000000ff0500720c */ /* 0x040fe40003f25310 */
[----:B------:R-:W-:Y:S01]  /*49c0*/  ISETP.NE.AND.EX P0, PT, R5, RZ, PT, P0 ;  /* 0x000000ff0500720c */ /* 0x000fe20003f05300 */
[----:B------:R-:W4:Y:S01]  /*49d0*/  @!UP2 LDCU UR5, c[0x0][0xb0c] ;  /* 0x00016180ff05a7ac */ /* 0x000f220008000800 */
[----:B------:R-:W-:Y:S01]  /*49e0*/  SHF.L.U32 R9, R15, 0x1f, RZ ;  /* 0x0000001f0f097819 */ /* 0x000fe200000006ff */
[----:B------:R-:W-:Y:S02]  /*49f0*/  USHF.L.U32 UR26, UR24, 0x7, URZ ;  /* 0x00000007181a7899 */ /* 0x000fe400080006ff */
[----:B------:R-:W-:Y:S02]  /*4a00*/  USHF.L.U32 UR27, UR20, 0x6, URZ ;  /* 0x00000006141b7899 */ /* 0x000fe400080006ff */
[----:B---3--:R-:W-:Y:S07]  /*4a10*/  UIMAD.WIDE.U32 UR6, UR14, UR8, URZ ;  /* 0x000000080e0672a5 */ /* 0x008fee000f8e00ff */
[----:B------:R-:W-:Y:S01]  /*4a20*/  @!UP2 UMOV UR4, UR7 ;  /* 0x000000070004ac82 */ /* 0x000fe20008000000 */
[----:B----4-:R-:W-:Y:S02]  /*4a30*/  @!UP2 UISETP.NE.AND UP0, UPT, UR5, 0x1, UPT ;  /* 0x000000010500a88c */ /* 0x010fe4000bf05270 */
[----:B------:R-:W-:Y:S02]  /*4a40*/  @!UP2 USHF.R.U32.HI UR4, URZ, UR9, UR4 ;  /* 0x00000009ff04a299 */ /* 0x000fe40008011604 */
[----:B------:R-:W-:Y:S02]  /*4a50*/  UIMAD.WIDE.U32 UR6, UR13, UR11, URZ ;  /* 0x0000000b0d0672a5 */ /* 0x000fe4000f8e00ff */
[----:B------:R-:W-:Y:S02]  /*4a60*/  @!UP2 USEL UR8, UR14, UR4, !UP0 ;  /* 0x000000040e08a287 */ /* 0x000fe4000c000000 */
[----:B------:R-:W-:Y:S03]  /*4a70*/  @!UP2 UISETP.NE.AND UP0, UPT, UR10, 0x1, UPT ;  /* 0x000000010a00a88c */ /* 0x000fe6000bf05270 */
[----:B------:R-:W-:Y:S02]  /*4a80*/  @!UP2 UMOV UR6, UR7 ;  /* 0x000000070006ac82 */ /* 0x000fe40008000000 */
[----:B------:R-:W3:Y:S02]  /*4a90*/  @!UP2 LDCU UR4, c[0x0][0xb20] ;  /* 0x00016400ff04a7ac */ /* 0x000ee40008000800 */
[----:B---3--:R-:W-:Y:S04]  /*4aa0*/  @!UP2 USHF.R.U32.HI UR6, URZ, UR4, UR6 ;  /* 0x00000004ff06a299 */ /* 0x008fe80008011606 */
[----:B------:R-:W-:Y:S04]  /*4ab0*/  @!UP2 USEL UR6, UR13, UR6, !UP0 ;  /* 0x000000060d06a287 */ /* 0x000fe8000c000000 */
[----:B------:R-:W-:Y:S02]  /*4ac0*/  @!UP2 UIADD3 UR4, UPT, UPT, -UR8, UR6, URZ ;  /* 0x000000060804a290 */ /* 0x000fe4000fffe1ff */
[----:B------:R-:W-:Y:S02]  /*4ad0*/  @!UP2 UIADD3 UR6, UPT, UPT, UR8, -UR6, URZ ;  /* 0x800000060806a290 */ /* 0x000fe4000fffe0ff */
[----:B------:R-:W-:Y:S02]  /*4ae0*/  @!UP2 UIMAD UR14, UR4, UR5, UR14 ;  /* 0x00000005040ea2a4 */ /* 0x000fe4000f8e020e */
[----:B------:R-:W-:Y:S01]  /*4af0*/  @!UP2 UIMAD UR13, UR6, UR10, UR13 ;  /* 0x0000000a060da2a4 */ /* 0x000fe2000f8e020d */
[----:B------:R-:W-:Y:S11]  /*4b00*/  BRA.U UP3, `(.L_x_87) ;  /* 0x0000000103107547 */ /* 0x000ff6000b800000 */
[----:B--2---:R-:W-:Y:S04]  /*4b10*/  MOV R0, UR41 ;  /* 0x0000002900007c02 */ /* 0x004fe80008000f00 */
[----:B------:R-:W-:Y:S04]  /*4b20*/  SHF.L.U32 R11, R0, 0x1f, RZ ;  /* 0x0000001f000b7819 */ /* 0x000fe800000006ff */
[----:B------:R-:W2:Y:S02]  /*4b30*/  SYNCS.PHASECHK.TRANS64.TRYWAIT P2, [UR21+0x58], R11 ;  /* 0x0000580bff0075a7 */ /* 0x000ea40008041115 */
[----:B--2---:R-:W-:Y:S05]  /*4b40*/  @!P2 BRA `(.L_x_88) ;  /* 0x0000003800b8a947 */ /* 0x004fea0003800000 */
.L_x_87:
[----:B------:R-:W-:Y:S05]  /*4b50*/  @!P1 BRA `(.L_x_89) ;  /* 0x0000000000309947 */ /* 0x000fea0003800000 */
[----:B------:R-:W-:Y:S01]  /*4b60*/  ISETP.NE.U32.AND P1, PT, R2, RZ, PT ;  /* 0x000000ff0200720c */ /* 0x000fe20003f25070 */
[----:B------:R-:W3:Y:S01]  /*4b70*/  LDCU.64 UR4, c[0x0][0x358] ;  /* 0x00006b00ff0477ac */ /* 0x000ee20008000a00 */
[----:B------:R-:W-:Y:S02]  /*4b80*/  IMAD.MOV.U32 R86, RZ, RZ, 0x1 ;  /* 0x00000001ff567424 */ /* 0x000fe400078e00ff */
[----:B------:R-:W-:Y:S11]  /*4b90*/  ISETP.NE.AND.EX P1, PT, R3, RZ, PT, P1 ;  /* 0x000000ff0300720c */ /* 0x000ff60003f25310 */
[----:B------:R-:W-:Y:S02]  /*4ba0*/  @!UPT UIADD3 URZ, UPT, UPT, URZ, URZ, URZ ;  /* 0x000000fffffff290 */ /* 0x000fe4000fffe0ff */
[----:B--2---:R-:W2:Y:S01]  /*4bb0*/  @P1 LDC.64 R10, c[0x0][0x888] ;  /* 0x00022200ff0a1b82 */ /* 0x004ea20000000a00 */
[----:B------:R-:W-:Y:S04]  /*4bc0*/  @P1 IMAD R0, R4, UR36, RZ ;  /* 0x0000002404001c24 */ /* 0x000fe8000f8e02ff */
[----:B--2---:R-:W-:Y:S04]  /*4bd0*/  @P1 IMAD.WIDE R10, R0, 0x4, R10 ;  /* 0x00000004000a1825 */ /* 0x004fe800078e020a */
[----:B------:R-:W-:Y:S01]  /*4be0*/  HFMA2 R0, -RZ, RZ, 0, 5.9604644775390625e-08 ;  /* 0x00000001ff007431 */ /* 0x000fe200000001ff */
[----:B---3-5:R3:W5:Y:S04]  /*4bf0*/  @P1 LDG.E R41, desc[UR4][R10.64] ;  /* 0x000000040a291981 */ /* 0x028768000c1e1900 */
[----:B------:R-:W-:Y:S01]  /*4c00*/  @!P1 PRMT R86, R0, 0x7610, R86 ;  /* 0x0000761000569816 */ /* 0x000fe20000000056 */
[----:B---3--:R-:W4:Y:S06]  /*4c10*/  @!P1 LDC R41, c[0x0][0x880] ;  /* 0x00022000ff299b82 */ /* 0x008f2c0000000800 */
.L_x_89:
[----:B----45:R-:W-:Y:S01]  /*4c20*/  @!P0 FSETP.EQ.AND P1, PT, R41, RZ, PT ;  /* 0x000000ff2900820b */ /* 0x030fe20003f22000 */
[----:B------:R-:W-:Y:S01]  /*4c30*/  @!UPT UIADD3 URZ, UPT, UPT, URZ, URZ, URZ ;  /* 0x000000fffffff290 */ /* 0x000fe2000fffe0ff */
[----:B------:R-:W-:Y:S11]  /*4c40*/  @!P0 BRA `(.L_x_90) ;  /* 0x0000000000188947 */ /* 0x000ff60003800000 */
[----:B------:R-:W-:Y:S02]  /*4c50*/  LOP3.LUT P0, RZ, R86, 0xff, RZ, 0xc0, !PT ;  /* 0x000000ff56ff7812 */ /* 0x000fe4000780c0ff */
[----:B------:R-:W-:Y:S04]  /*4c60*/  ISETP.NE.U32.AND P1, PT, R2, RZ, PT ;  /* 0x000000ff0200720c */ /* 0x000fe80003f25070 */
[----:B------:R-:W-:Y:S04]  /*4c70*/  ISETP.NE.AND.EX P1, PT, R3, RZ, PT, P1 ;  /* 0x000000ff0300720c */ /* 0x000fe80003f25310 */
[----:B------:R-:W-:Y:S03]  /*4c80*/  PLOP3.LUT P1, PT, P1, PT, PT, 0x8, 0x80 ;  /* 0x000000000080781c */ /* 0x000fe60000f2e170 */
[----:B------:R-:W-:Y:S11]  /*4c90*/  @P0 FSETP.EQ.AND P1, PT, R41, RZ, PT ;  /* 0x000000ff2900020b */ /* 0x000ff60003f22000 */
[----:B------:R-:W-:Y:S02]  /*4ca0*/  @!UPT UIADD3 URZ, UPT, UPT, URZ, URZ, URZ ;  /* 0x000000fffffff290 */ /* 0x000fe4000fffe0ff */
.L_x_90:
[----:B------:R-:W3:Y:S01]  /*4cb0*/  SYNCS.PHASECHK.TRANS64.TRYWAIT P2, [UR21+0x40], R9 ;  /* 0x00004009ff0075a7 */ /* 0x000ee20008041115 */
[----:B------:R-:W-:Y:S04]  /*4cc0*/  ELECT P0, URZ, PT ;  /* 0x0000000000ff782f */ /* 0x000fe80003800000 */
[----:B------:R-:W-:Y:S11]  /*4cd0*/  PLOP3.LUT P1, PT, P1, P0, PT, 0xf2, 0x2f ;  /* 0x00000000002f781c */ /* 0x000ff60000f21e72 */
[----:B------:R-:W-:Y:S02]  /*4ce0*/  @!UPT UIADD3 URZ, UPT, UPT, URZ, URZ, URZ ;  /* 0x000000fffffff290 */ /* 0x000fe4000fffe0ff */
[----:B------:R-:W-:Y:S05]  /*4cf0*/  @!P1 IADD3 R8, P0, PT, R16, 0x580, RZ ;  /* 0x0000058010089810 */ /* 0x000fea0007f1e0ff */
[----:B------:R-:W-:Y:S01]  /*4d00*/  @!P1 IMAD.X R6, RZ, RZ, R17, P0 ;  /* 0x000000ffff069224 */ /* 0x000fe200000e0611 */
[----:B---3--:R-:W-:Y:S07]  /*4d10*/  @!P2 BRA `(.L_x_91) ;  /* 0x00000038005ca947 */ /* 0x008fee0003800000 */
.L_x_153:
[----:B------:R-:W-:Y:S01]  /*4d20*/  @!P1 R2UR UR5, R8 ;  /* 0x00000000080592ca */ /* 0x000fe200000e0000 */
[----:B------:R-:W-:Y:S01]  /*4d30*/  VOTEU.ALL UP0, P1 ;  /* 0x0000000000ff7886 */ /* 0x000fe20000800000 */
[----:B------:R-:W-:Y:S01]  /*4d40*/  @!P1 R2UR UR4, R6 ;  /* 0x00000000060492ca */ /* 0x000fe200000e0000 */
[----:B------:R-:W-:Y:S01]  /*4d50*/  UMOV UR16, 0x0 ;  /* 0x0000000000107882 */ /* 0x000fe20000000000 */
[----:B------:R-:W-:Y:S01]  /*4d60*/  UMOV UR17, 0x10000000 ;  /* 0x1000000000117882 */ /* 0x000fe20000000000 */
[----:B------:R-:W-:Y:S01]  /*4d70*/  UMOV UR28, UR36 ;  /* 0x00000024001c7c82 */ /* 0x000fe20008000000 */
[----:B------:R-:W-:Y:S01]  /*4d80*/  @!UP0 UIADD3 UR24, UPT, UPT, UR21, 0x200, URZ ;  /* 0x0000020015188890 */ /* 0x000fe2000fffe0ff */
[----:B--2---:R-:W-:Y:S01]  /*4d90*/  @!P1 IMAD.MOV.U32 R0, RZ, RZ, 0x1000 ;  /* 0x00001000ff009424 */ /* 0x004fe200078e00ff */
[----:B------:R-:W-:Y:S01]  /*4da0*/  @!UP0 UIADD3 UR10, UPT, UPT, UR26, 0x40, URZ ;  /* 0x000000401a0a8890 */ /* 0x000fe2000fffe0ff */
[----:B------:R-:W-:Y:S01]  /*4db0*/  VIADD R14, R14, 0x1 ;  /* 0x000000010e0e7836 */ /* 0x000fe20000000000 */
[----:B------:R-:W-:Y:S01]  /*4dc0*/  @!UP0 UIADD3 UR8, UPT, UPT, UR21, 0xa00, URZ ;  /* 0x00000a0015088890 */ /* 0x000fe2000fffe0ff */
[----:B------:R-:W-:Y:S02]  /*4dd0*/  VOTEU.ALL UP0, P1 ;  /* 0x0000000000ff7886 */ /* 0x000fe40000800000 */
[----:B------:R-:W-:Y:S01]  /*4de0*/  IMAD.U32 R10, RZ, RZ, UR5 ;  /* 0x00000005ff0a7e24 */ /* 0x000fe2000f8e00ff */
[----:B------:R-:W-:Y:S01]  /*4df0*/  UMOV UR9, UR25 ;  /* 0x0000001900097c82 */ /* 0x000fe20008000000 */
[----:B------:R-:W-:Y:S01]  /*4e00*/  IMAD.U32 R11, RZ, RZ, UR4 ;  /* 0x00000004ff0b7e24 */ /* 0x000fe2000f8e00ff */
[----:B------:R-:W-:Y:S01]  /*4e10*/  UMOV UR11, UR27 ;  /* 0x0000001b000b7c82 */ /* 0x000fe20008000000 */
[----:B------:R-:W-:Y:S01]  /*4e20*/  UMOV UR12, UR36 ;  /* 0x00000024000c7c82 */ /* 0x000fe20008000000 */
[----:B------:R-:W-:Y:S01]  /*4e30*/  @!P1 R2UR UR4, R10 ;  /* 0x000000000a0492ca */ /* 0x000fe200000e0000 */
[----:B------:R-:W-:Y:S01]  /*4e40*/  UPRMT UR6, UR46, 0x654, UR25 ;  /* 0x000006542e067896 */ /* 0x000fe20008000019 */
[----:B------:R-:W-:Y:S11]  /*4e50*/  @!P1 R2UR UR5, R11 ;  /* 0x000000000b0592ca */ /* 0x000ff600000e0000 */
[----:B------:R-:W-:Y:S02]  /*4e60*/  @!UPT UIADD3 URZ, UPT, UPT, URZ, URZ, URZ ;  /* 0x000000fffffff290 */ /* 0x000fe4000fffe0ff */
[----:B------:R2:W-:Y:S01]  /*4e70*/  @!UP0 UTMALDG.3D [UR24], [UR4], desc[UR16] ;  /* 0x00001018040085b4 */ /* 0x0005e20008011000 */
[----:B------:R-:W-:Y:S05]  /*4e80*/  VOTEU.ALL UP0, P1 ;  /* 0x0000000000ff7886 */ /* 0x000fea0000800000 */
[----:B------:R2:W-:Y:S01]  /*4e90*/  @!UP0 UTMALDG.3D [UR8], [UR4], desc[UR16] ;  /* 0x00001008040085b4 */ /* 0x0005e20008011000 */
[----:B------:R2:W-:Y:S01]  /*4ea0*/  @!P1 SYNCS.ARRIVE.TRANS64.RED.A0TR RZ, [UR21+0x30], R0 ;  /* 0x00003000ffff99a7 */ /* 0x0005e20008300415 */
[----:B------:R-:W-:Y:S01]  /*4eb0*/  SYNCS.ARRIVE.TRANS64.RED.A1T0 RZ, [UR6], RZ ;  /* 0x000000ffffff79a7 */ /* 0x000fe20008100406 */
[----:B------:R-:W3:Y:S02]  /*4ec0*/  SYNCS.PHASECHK.TRANS64.TRYWAIT P0, [UR21+0x48], R9 ;  /* 0x00004809ff0075a7 */ /* 0x000ee40008001115 */
[----:B--23--:R-:W-:Y:S05]  /*4ed0*/  @!P0 BRA `(.L_x_92) ;  /* 0x0000003800048947 */ /* 0x00cfea0003800000 */
.L_x_155:
[----:B------:R-:W-:Y:S01]  /*4ee0*/  UIADD3 UR24, UPT, UPT, UR13, UR63, URZ ;  /* 0x0000003f0d187290 */ /* 0x000fe2000fffe0ff */
[----:B------:R-:W-:Y:S01]  /*4ef0*/  @!P1 IADD3 R6, P0, PT, R16, 0x580, RZ ;  /* 0x0000058010069810 */ /* 0x000fe20007f1e0ff */
[----:B------:R-:W-:Y:S01]  /*4f00*/  UPLOP3.LUT UP3, UPT, UPT, UPT, UPT, 0x80, 0x8 ;  /* 0x000000000008789c */ /* 0x000fe20003f6f070 */
[----:B------:R-:W-:Y:S01]  /*4f10*/  R2UR UR28, R88 ;  /* 0x00000000581c72ca */ /* 0x000fe200000e0000 */
[----:B------:R-:W-:Y:S01]  /*4f20*/  VOTEU.ALL UP0, P1 ;  /* 0x0000000000ff7886 */ /* 0x000fe20000800000 */
[----:B------:R-:W-:Y:S01]  /*4f30*/  @!P1 R2UR UR5, R6 ;  /* 0x00000000060592ca */ /* 0x000fe200000e0000 */
[----:B--2---:R-:W-:Y:S01]  /*4f40*/  @!P1 IMAD.X R0, RZ, RZ, R17, P0 ;  /* 0x000000ffff009224 */ /* 0x004fe200000e0611 */
[----:B------:R-:W-:Y:S01]  /*4f50*/  UMOV UR6, 0x0 ;  /* 0x0000000000067882 */ /* 0x000fe20000000000 */
[----:B------:R-:W-:Y:S01]  /*4f60*/  UMOV UR7, 0x10000000 ;  /* 0x1000000000077882 */ /* 0x000fe20000000000 */
[----:B------:R-:W-:Y:S01]  /*4f70*/  @!UP0 UIADD3 UR18, UPT, UPT, UR26, 0x20, URZ ;  /* 0x000000201a128890 */ /* 0x000fe2000fffe0ff */
[----:B------:R-:W-:Y:S01]  /*4f80*/  ISETP.NE.AND P0, PT, R14, 0x2, PT ;  /* 0x000000020e00780c */ /* 0x000fe20003f05270 */
[----:B------:R-:W-:Y:S01]  /*4f90*/  @!UP0 UIADD3 UR16, UPT, UPT, UR21, 0x1200, URZ ;  /* 0x0000120015108890 */ /* 0x000fe2000fffe0ff */
[----:B------:R-:W-:Y:S01]  /*4fa0*/  @!P1 R2UR UR4, R0 ;  /* 0x00000000000492ca */ /* 0x000fe200000e0000 */
[----:B------:R-:W-:Y:S01]  /*4fb0*/  @!UP0 UIADD3 UR17, UPT, UPT, UR21, 0x38, URZ ;  /* 0x0000003815118890 */ /* 0x000fe2000fffe0ff */
[----:B------:R-:W-:Y:S01]  /*4fc0*/  SEL R0, RZ, 0x1, P0 ;  /* 0x00000001ff007807 */ /* 0x000fe20000000000 */
[----:B------:R-:W-:Y:S01]  /*4fd0*/  @!UP0 UIADD3 UR10, UPT, UPT, UR26, 0x60, URZ ;  /* 0x000000601a0a8890 */ /* 0x000fe2000fffe0ff */
[----:B------:R-:W-:Y:S01]  /*4fe0*/  LOP3.LUT R15, R15, 0x1, RZ, 0x3c, !PT ;  /* 0x000000010f0f7812 */ /* 0x000fe200078e3cff */
[----:B------:R-:W-:Y:S01]  /*4ff0*/  @!UP0 UIADD3 UR8, UPT, UPT, UR21, 0x1a00, URZ ;  /* 0x00001a0015088890 */ /* 0x000fe2000fffe0ff */
[----:B------:R-:W-:Y:S01]  /*5000*/  IMAD.U32 R8, RZ, RZ, UR5 ;  /* 0x00000005ff087e24 */ /* 0x000fe2000f8e00ff */
[----:B------:R-:W-:Y:S01]  /*5010*/  VOTEU.ALL UP0, P1 ;  /* 0x0000000000ff7886 */ /* 0x000fe20000800000 */
[----:B------:R-:W-:Y:S01]  /*5020*/  UMOV UR19, UR27 ;  /* 0x0000001b00137c82 */ /* 0x000fe20008000000 */
[----:B------:R-:W-:Y:S01]  /*5030*/  UMOV UR20, UR36 ;  /* 0x0000002400147c82 */ /* 0x000fe20008000000 */
[----:B------:R-:W-:Y:S01]  /*5040*/  UMOV UR11, UR27 ;  /* 0x0000001b000b7c82 */ /* 0x000fe20008000000 */
[----:B------:R-:W-:Y:S01]  /*5050*/  UMOV UR12, UR36 ;  /* 0x00000024000c7c82 */ /* 0x000fe20008000000 */
[----:B------:R-:W-:Y:S01]  /*5060*/  UMOV UR9, UR17 ;  /* 0x0000001100097c82 */ /* 0x000fe20008000000 */
[----:B------:R-:W-:Y:S01]  /*5070*/  IMAD.U32 R9, RZ, RZ, UR4 ;  /* 0x00000004ff097e24 */ /* 0x000fe2000f8e00ff */
[----:B------:R-:W-:Y:S01]  /*5080*/  @!P1 R2UR UR4, R8 ;  /* 0x00000000080492ca */ /* 0x000fe200000e0000 */
[----:B------:R-:W-:Y:S01]  /*5090*/  UMOV UR36, UR29 ;  /* 0x0000001d00247c82 */ /* 0x000fe20008000000 */
[----:B------:R-:W-:Y:S02]  /*50a0*/  LOP3.LUT R13, R13, R0, RZ, 0x3c, !PT ;  /* 0x000000000d0d7212 */ /* 0x000fe400078e3cff */
[----:B------:R-:W-:Y:S02]  /*50b0*/  @!P1 R2UR UR5, R9 ;  /* 0x00000000090592ca */ /* 0x000fe400000e0000 */
[----:B------:R-:W-:Y:S11]  /*50c0*/  SEL R14, R14, RZ, P0 ;  /* 0x000000ff0e0e7207 */ /* 0x000ff60000000000 */
[----:B------:R2:W-:Y:S01]  /*50d0*/  @!UP0 UTMALDG.3D [UR16], [UR4], desc[UR6] ;  /* 0x00000610040085b4 */ /* 0x0005e20008011000 */
[----:B------:R-:W-:Y:S05]  /*50e0*/  VOTEU.ALL UP0, P1 ;  /* 0x0000000000ff7886 */ /* 0x000fea0000800000 */
[----:B------:R3:W-:Y:S01]  /*50f0*/  @!UP0 UTMALDG.3D [UR8], [UR4], desc[UR6] ;  /* 0x00000608040085b4 */ /* 0x0007e20008011000 */
[----:B------:R3:W-:Y:S01]  /*5100*/  @!P1 SYNCS.ARRIVE.TRANS64.RED.A0TR RZ, [UR21+0x38], R7 ;  /* 0x00003807ffff99a7 */ /* 0x0007e20008300415 */
[----:B------:R-:W-:Y:S01]  /*5110*/  SYNCS.ARRIVE.TRANS64.RED.A1T0 RZ, [UR37], RZ ;  /* 0x000000ffffff79a7 */ /* 0x000fe20008100425 */
[----:B--2---:R-:W-:Y:S01]  /*5120*/  UIADD3 UR20, UPT, UPT, UR14, UR28, URZ ;  /* 0x0000001c0e147290 */ /* 0x004fe2000fffe0ff */
[----:B------:R-:W-:Y:S11]  /*5130*/  BRA.U UP1, `(.L_x_93) ;  /* 0xfffffff101f07547 */ /* 0x000ff6000b83ffff */
[----:B------:R-:W-:-:S04]  /*5140*/  SHF.L.U32 R3, R15, 0x1f, RZ ;  /* 0x0000001f0f037819 */ /* 0x000fc800000006ff */
[----:B------:R-:W2:Y:S02]  /*5150*/  SYNCS.PHASECHK.TRANS64.TRYWAIT P0, [UR21+0x40], R3 ;  /* 0x00004003ff0075a7 */ /* 0x000ea40008001115 */
[----:B--2---:R-:W-:Y:S05]  /*5160*/  @!P0 BRA `(.L_x_94) ;  /* 0x0000003400788947 */ /* 0x004fea0003800000 */
.L_x_157:
[----:B--2---:R-:W-:-:S07]  /*5170*/  MOV R0, UR21 ;  /* 0x0000001500007c02 */ /* 0x004fce0008000f00 */
.L_x_95:
[----:B--2---:R-:W-:-:S04]  /*5180*/  SHF.L.U32 R3, R15, 0x1f, RZ ;  /* 0x0000001f0f037819 */ /* 0x004fc800000006ff */
[----:B------:R2:W4:Y:S03]  /*5190*/  SYNCS.PHASECHK.TRANS64.TRYWAIT P0, [R0+URZ+0x48], R3 ;  /* 0x00004803000075a7 */ /* 0x00052600080011ff */
[----:B----4-:R-:W-:Y:S05]  /*51a0*/  @!P0 NANOSLEEP.SYNCS 0x989680 ;  /* 0x009896800000895d */ /* 0x010fea0003900000 */
[----:B------:R-:W4:Y:S02]  /*51b0*/  @!P0 SYNCS.PHASECHK.TRANS64 P0, [R0+URZ+0x48], R3 ;  /* 0x00004803000085a7 */ /* 0x000f2400080010ff */
[----:B-1-34-:R-:W-:Y:S05]  /*51c0*/  @P0 EXIT ;  /* 0x000000000000094d */ /* 0x01afea0003800000 */
[----:B------:R-:W-:Y:S05]  /*51d0*/  BRA `(.L_x_95) ;  /* 0xfffffffc00e87947 */ /* 0x000fea000383ffff */
.L_x_84:
[----:B------:R-:W-:-:S06]  /*51e0*/  UISETP.GE.AND UP0, UPT, UR25, 0x4, UPT ;  /* 0x000000041900788c */ /* 0x000fcc000bf06270 */
[----:B------:R-:W-:-:S13]  /*51f0*/  PLOP3.LUT P0, PT, PT, PT, UP0, 0x80, 0x8 ;  /* 0x000000000008781c */ /* 0x000fda0003f0f008 */
[----:B------:R-:W-:Y:S05]  /*5200*/  @!P0 EXIT ;  /* 0x000000000000894d */ /* 0x000fea0003800000 */
[----:B------:R-:W-:Y:S01]  /*5210*/  BAR.SYNC.DEFER_BLOCKING 0x6, 0xa0 ;  /* 0x0182800000007b1d */ /* 0x000fe20000010000 */
[----:B------:R-:W-:Y:S01]  /*5220*/  IMAD.SHL.U32 R4, R87, 0x200000, RZ ;  /* 0x0020000057047824 */ /* 0x000fe200078e00ff */
[----:B------:R-:W-:Y:S01]  /*5230*/  CS2R R94, SRZ ;  /* 0x00000000005e7805 */ /* 0x000fe2000001ff00 */
[C---:B------:R-:W-:Y:S01]  /*5240*/  IMAD.SHL.U32 R85, R97.reuse, 0x20, RZ ;  /* 0x0000002061557824 */ /* 0x040fe200078e00ff */
[----:B------:R-:W-:Y:S01]  /*5250*/  CS2R R92, SRZ ;  /* 0x00000000005c7805 */ /* 0x000fe2000001ff00 */
[C---:B------:R-:W-:Y:S01]  /*5260*/  IMAD.U32 R37, R97.reuse, 0x10000, RZ ;  /* 0x0001000061257824 */ /* 0x040fe200078e00ff */
[----:B------:R-:W-:Y:S02]  /*5270*/  UMOV UR44, 0x400 ;  /* 0x00000400002c7882 */ /* 0x000fe40000000000 */
[----:B------:R-:W1:Y:S01]  /*5280*/  LDC.64 R82, c[0x0][0x8b0] ;  /* 0x00022c00ff527b82 */ /* 0x000e620000000a00 */
[----:B------:R-:W-:Y:S01]  /*5290*/  ULEA UR44, UR46, UR44, 0x18 ;  /* 0x0000002c2e2c7291 */ /* 0x000fe2000f8ec0ff */
[----:B------:R-:W-:Y:S01]  /*52a0*/  IMAD.SHL.U32 R5, R97, 0x4, RZ ;  /* 0x0000000461057824 */ /* 0x000fe200078e00ff */
[----:B------:R-:W-:Y:S01]  /*52b0*/  LOP3.LUT R4, R4, 0x200000, RZ, 0xc0, !PT ;  /* 0x0020000004047812 */ /* 0x000fe200078ec0ff */
[----:B------:R-:W-:Y:S01]  /*52c0*/  IMAD.SHL.U32 R7, R87, 0x400, RZ ;  /* 0x0000040057077824 */ /* 0x000fe200078e00ff */
[C---:B------:R-:W-:Y:S01]  /*52d0*/  LOP3.LUT R6, R85.reuse, 0x80, RZ, 0xc0, !PT ;  /* 0x0000008055067812 */ /* 0x040fe200078ec0ff */
[----:B------:R-:W-:Y:S01]  /*52e0*/  UIADD3 UR4, UPT, UPT, UR44, 0x2200, URZ ;  /* 0x000022002c047890 */ /* 0x000fe2000fffe0ff */
[C---:B------:R-:W-:Y:S01]  /*52f0*/  LOP3.LUT R84, R85.reuse, 0xb60, RZ, 0xc0, !PT ;  /* 0x00000b6055547812 */ /* 0x040fe200078ec0ff */
[----:B------:R-:W2:Y:S01]  /*5300*/  LDC.64 R80, c[0x0][0x8a8] ;  /* 0x00022a00ff507b82 */ /* 0x000ea20000000a00 */
[----:B------:R-:W-:Y:S01]  /*5310*/  LOP3.LUT R37, R4, 0x400000, R37, 0xf8, !PT ;  /* 0x0040000004257812 */ /* 0x000fe200078ef825 */
[----:B------:R-:W-:Y:S01]  /*5320*/  IMAD.MOV.U32 R36, RZ, RZ, RZ ;  /* 0x000000ffff247224 */ /* 0x000fe200078e00ff */
[----:B------:R-:W-:Y:S01]  /*5330*/  LOP3.LUT R5, R6, 0x10, R5, 0xf8, !PT ;  /* 0x0000001006057812 */ /* 0x000fe200078ef805 */
[----:B------:R-:W-:Y:S01]  /*5340*/  IMAD.MOV.U32 R91, RZ, RZ, RZ ;  /* 0x000000ffff5b7224 */ /* 0x000fe200078e00ff */
[----:B------:R-:W-:Y:S01]  /*5350*/  LOP3.LUT R84, R84, 0x400, R7, 0xf8, !PT ;  /* 0x0000040054547812 */ /* 0x000fe200078ef807 */
[----:B------:R-:W-:Y:S01]  /*5360*/  IMAD.U32 R96, RZ, RZ, UR4 ;  /* 0x00000004ff607e24 */ /* 0x000fe2000f8e00ff */
[----:B------:R-:W-:Y:S01]  /*5370*/  LOP3.LUT P0, RZ, R85, 0x80, RZ, 0xc0, !PT ;  /* 0x0000008055ff7812 */ /* 0x000fe2000780c0ff */
[----:B------:R-:W3:Y:S01]  /*5380*/  LDCU UR58, c[0x0][0x370] ;  /* 0x00006e00ff3a77ac */ /* 0x000ee20008000800 */
[----:B------:R-:W4:Y:S01]  /*5390*/  LDS R0, [UR44+0x110] ;  /* 0x0001102cff007984 */ /* 0x000f220008000800 */
[----:B------:R-:W-:-:S02]  /*53a0*/  LOP3.LUT R84, R84, R5, RZ, 0xfc, !PT ;  /* 0x0000000554547212 */ /* 0x000fc400078efcff */
[----:B------:R-:W-:Y:S01]  /*53b0*/  P2R R4, PR, RZ, 0x1 ;  /* 0x00000001ff047803 */ /* 0x000fe20000000000 */
[----:B------:R-:W1:Y:S01]  /*53c0*/  LDCU UR43, c[0x0][0xb0c] ;  /* 0x00016180ff2b77ac */ /* 0x000e620008000800 */
[----:B------:R-:W-:Y:S01]  /*53d0*/  LOP3.LUT R97, R97, 0x60, RZ, 0xc0, !PT ;  /* 0x0000006061617812 */ /* 0x000fe200078ec0ff */
[----:B------:R-:W1:Y:S01]  /*53e0*/  LDCU UR39, c[0x0][0xb30] ;  /* 0x00016600ff2777ac */ /* 0x000e620008000800 */
[----:B------:R-:W1:Y:S01]  /*53f0*/  LDCU.64 UR56, c[0x0][0x888] ;  /* 0x00011100ff3877ac */ /* 0x000e620008000a00 */
[----:B------:R-:W1:Y:S01]  /*5400*/  LDCU.64 UR40, c[0x0][0xb28] ;  /* 0x00016500ff2877ac */ /* 0x000e620008000a00 */
[----:B------:R-:W1:Y:S01]  /*5410*/  LDCU.64 UR60, c[0x0][0x890] ;  /* 0x00011200ff3c77ac */ /* 0x000e620008000a00 */
[----:B------:R-:W1:Y:S01]  /*5420*/  LDCU.128 UR52, c[0x0][0xb10] ;  /* 0x00016200ff3477ac */ /* 0x000e620008000c00 */
[----:B------:R-:W1:Y:S01]  /*5430*/  LDCU UR47, c[0x0][0x374] ;  /* 0x00006e80ff2f77ac */ /* 0x000e620008000800 */
[----:B------:R-:W-:Y:S01]  /*5440*/  UIADD3 UR62, UPT, UPT, UR44, 0x200, URZ ;  /* 0x000002002c3e7890 */ /* 0x000fe2000fffe0ff */
[----:B-1234-:R-:W-:-:S11]  /*5450*/  IMAD.IADD R37, R0, 0x1, R37 ;  /* 0x0000000100257824 */ /* 0x01efd600078e0225 */
.L_x_121:
[C---:B------:R-:W-:Y:S02]  /*5460*/  LEA R3, R91.reuse, UR44, 0x3 ;  /* 0x0000002c5b037c11 */ /* 0x040fe4000f8e18ff */
[----:B------:R-:W-:Y:S02]  /*5470*/  SHF.L.U32 R0, R94, 0x1f, RZ ;  /* 0x0000001f5e007819 */ /* 0x000fe400000006ff */
[----:B------:R-:W-:Y:S02]  /*5480*/  LEA R5, R91, UR44, 0x4 ;  /* 0x0000002c5b057c11 */ /* 0x000fe4000f8e20ff */
[----:B-1----:R-:W1:Y:S02]  /*5490*/  SYNCS.PHASECHK.TRANS64.TRYWAIT P0, [R3+URZ+0x60], R0 ;  /* 0x00006000030075a7 */ /* 0x002e6400080011ff */
[----:B-1----:R-:W-:Y:S05]  /*54a0*/  @!P0 BRA `(.L_x_96) ;  /* 0x0000003000c08947 */ /* 0x002fea0003800000 */
.L_x_158:
        /* <DEDUP_REMOVED lines=11> */
[----:B------:R-:W-:Y:S01]  /*5560*/  PLOP3.LUT P0, PT, PT, PT, UP1, 0x80, 0x8 ;  /* 0x000000000008781c */ /* 0x000fe20003f0f018 */
[----:B------:R-:W-:Y:S11]  /*5570*/  UP2UR UR45, UPR, URZ, 0x2 ;  /* 0x00000002ff2d7883 */ /* 0x000ff60008000000 */
[----:B------:R-:W-:Y:S01]  /*5580*/  @!UPT UIADD3 URZ, UPT, UPT, URZ, URZ, URZ ;  /* 0x000000fffffff290 */ /* 0x000fe2000fffe0ff */
[----:B-1----:R-:W-:Y:S02]  /*5590*/  @P0 SHF.R.U32.HI R0, RZ, 0x10, R5 ;  /* 0x00000010ff000819 */ /* 0x002fe40000011605 */
        /* <DEDUP_REMOVED lines=12> */
[----:B------:R-:W2:Y:S01]  /*5660*/  LDCU UR12, c[0x0][0xb20] ;  /* 0x00016400ff0c77ac */ /* 0x000ea20008000800 */
[----:B------:R-:W-:Y:S02]  /*5670*/  UIMAD.WIDE.U32 UR4, UR47, UR55, URZ ;  /* 0x000000372f0472a5 */ /* 0x000fe4000f8e00ff */
[----:B------:R-:W-:Y:S02]  /*5680*/  UIMAD.WIDE.U32 UR6, UR58, UR52, URZ ;  /* 0x000000343a0672a5 */ /* 0x000fe4000f8e00ff */
[----:B------:R-:W-:Y:S02]  /*5690*/  UISETP.NE.AND UP0, UPT, UR54, 0x1, UPT ;  /* 0x000000013600788c */ /* 0x000fe4000bf05270 */
[----:B------:R-:W-:Y:S02]  /*56a0*/  UIMAD.WIDE.U32 UR8, UR37, UR55, URZ ;  /* 0x00000037250872a5 */ /* 0x000fe4000f8e00ff */
[----:B------:R-:W-:Y:S02]  /*56b0*/  UIMAD.WIDE.U32 UR10, UR38, UR52, URZ ;  /* 0x00000034260a72a5 */ /* 0x000fe4000f8e00ff */
[----:B------:R-:W-:Y:S02]  /*56c0*/  UISETP.NE.AND UP1, UPT, UR43, 0x1, UPT ;  /* 0x000000012b00788c */ /* 0x000fe4000bf25270 */
[----:B------:R-:W-:Y:S01]  /*56d0*/  UISETP.NE.AND UP2, UPT, UR42, 0x1, UPT ;  /* 0x000000012a00788c */ /* 0x000fe2000bf45270 */
[----:B------:R-:W-:Y:S02]  /*56e0*/  UMOV UR4, UR5 ;  /* 0x0000000500047c82 */ /* 0x000fe40008000000 */
[----:B--2---:R-:W-:Y:S03]  /*56f0*/  USHF.R.U32.HI UR5, URZ, UR12, UR4 ;  /* 0x0000000cff057299 */ /* 0x004fe60008011604 */
[----:B------:R-:W-:Y:S02]  /*5700*/  UMOV UR4, UR7 ;  /* 0x0000000700047c82 */ /* 0x000fe40008000000 */
[----:B------:R-:W-:Y:S02]  /*5710*/  USHF.R.U32.HI UR7, URZ, UR53, UR4 ;  /* 0x00000035ff077299 */ /* 0x000fe40008011604 */
[----:B------:R-:W-:Y:S02]  /*5720*/  USEL UR4, UR47, UR5, !UP0 ;  /* 0x000000052f047287 */ /* 0x000fe4000c000000 */
[----:B------:R-:W-:Y:S01]  /*5730*/  USEL UR7, UR58, UR7, !UP1 ;  /* 0x000000073a077287 */ /* 0x000fe2000c800000 */
[----:B------:R-:W-:Y:S01]  /*5740*/  UMOV UR5, UR9 ;  /* 0x0000000900057c82 */ /* 0x000fe20008000000 */
[----:B------:R-:W-:Y:S02]  /*5750*/  UIMAD.WIDE.U32 UR8, UR4, UR40, URZ ;  /* 0x00000028040872a5 */ /* 0x000fe4000f8e00ff */
[----:B------:R-:W-:Y:S03]  /*5760*/  USHF.R.U32.HI UR6, URZ, UR12, UR5 ;  /* 0x0000000cff067299 */ /* 0x000fe60008011605 */
[----:B------:R-:W-:Y:S01]  /*5770*/  UMOV UR5, UR11 ;  /* 0x0000000b00057c82 */ /* 0x000fe20008000000 */
[----:B------:R-:W-:Y:S02]  /*5780*/  UIMAD.WIDE.U32 UR10, UR7, UR40, URZ ;  /* 0x00000028070a72a5 */ /* 0x000fe4000f8e00ff */
[----:B------:R-:W-:Y:S02]  /*5790*/  USHF.R.U32.HI UR12, URZ, UR53, UR5 ;  /* 0x00000035ff0c7299 */ /* 0x000fe40008011605 */
[----:B------:R-:W-:Y:S01]  /*57a0*/  USEL UR6, UR37, UR6, !UP0 ;  /* 0x0000000625067287 */ /* 0x000fe2000c000000 */
[----:B------:R-:W-:Y:S02]  /*57b0*/  UMOV UR5, UR9 ;  /* 0x0000000900057c82 */ /* 0x000fe40008000000 */
[----:B------:R-:W-:Y:S01]  /*57c0*/  UMOV UR10, UR11 ;  /* 0x0000000b000a7c82 */ /* 0x000fe20008000000 */
[----:B------:R-:W-:Y:S02]  /*57d0*/  @UP2 USHF.R.U32.HI UR4, URZ, UR41, UR5 ;  /* 0x00000029ff042299 */ /* 0x000fe40008011605 */
[----:B------:R-:W-:Y:S02]  /*57e0*/  @UP2 USHF.R.U32.HI UR7, URZ, UR41, UR10 ;  /* 0x00000029ff072299 */ /* 0x000fe4000801160a */
[----:B------:R-:W-:Y:S02]  /*57f0*/  UIMAD UR4, UR42, UR4, URZ ;  /* 0x000000042a0472a4 */ /* 0x000fe4000f8e02ff */
[----:B------:R-:W-:Y:S02]  /*5800*/  UIMAD.WIDE.U32 UR10, UR6, UR40, URZ ;  /* 0x00000028060a72a5 */ /* 0x000fe4000f8e00ff */
[----:B------:R-:W-:Y:S02]  /*5810*/  USEL UR5, UR38, UR12, !UP1 ;  /* 0x0000000c26057287 */ /* 0x000fe4000c800000 */
[----:B------:R-:W-:Y:S02]  /*5820*/  UIMAD UR8, UR42, UR7, URZ ;  /* 0x000000072a0872a4 */ /* 0x000fe4000f8e02ff */
[----:B------:R-:W-:Y:S03]  /*5830*/  UISETP.GE.AND UP0, UPT, UR6, UR4, UPT ;  /* 0x000000040600728c */ /* 0x000fe6000bf06270 */
[----:B------:R-:W-:Y:S01]  /*5840*/  UMOV UR4, UR11 ;  /* 0x0000000b00047c82 */ /* 0x000fe20008000000 */
[----:B------:R-:W-:Y:S02]  /*5850*/  UISETP.GE.OR UP0, UPT, UR5, UR8, UP0 ;  /* 0x000000080500728c */ /* 0x000fe40008706670 */
[----:B------:R-:W-:Y:S02]  /*5860*/  USHF.R.U32.HI UR4, URZ, UR41, UR4 ;  /* 0x00000029ff047299 */ /* 0x000fe40008011604 */
[----:B------:R-:W-:Y:S02]  /*5870*/  UIMAD.WIDE.U32 UR8, UR5, UR40, URZ ;  /* 0x00000028050872a5 */ /* 0x000fe4000f8e00ff */
[----:B------:R-:W-:Y:S02]  /*5880*/  USEL UR11, UR6, UR4, !UP2 ;  /* 0x00000004060b7287 */ /* 0x000fe4000d000000 */
[----:B------:R-:W-:Y:S02]  /*5890*/  UIADD3 UR8, UPT, UPT, -UR5, URZ, URZ ;  /* 0x000000ff05087290 */ /* 0x000fe4000fffe1ff */
[----:B------:R-:W-:Y:S01]  /*58a0*/  UIADD3 UR10, UPT, UPT, -UR11, URZ, URZ ;  /* 0x000000ff0b0a7290 */ /* 0x000fe2000fffe1ff */
[----:B------:R-:W-:Y:S01]  /*58b0*/  @!UP0 UMOV UR4, UR9 ;  /* 0x0000000900048c82 */ /* 0x000fe20008000000 */
[----:B------:R-:W-:Y:S02]  /*58c0*/  UIADD3 UR9, UPT, UPT, -UR6, URZ, URZ ;  /* 0x000000ff06097290 */ /* 0x000fe4000fffe1ff */
[----:B------:R-:W-:Y:S02]  /*58d0*/  @!UP0 USHF.R.U32.HI UR4, URZ, UR41, UR4 ;  /* 0x00000029ff048299 */ /* 0x000fe40008011604 */
[----:B------:R-:W-:Y:S02]  /*58e0*/  UIMAD UR10, UR42, UR10, UR6 ;  /* 0x0000000a2a0a72a4 */ /* 0x000fe4000f8e0206 */
[----:B------:R-:W-:Y:S04]  /*58f0*/  @!UP0 USEL UR4, UR5, UR4, !UP2 ;  /* 0x0000000405048287 */ /* 0x000fe8000d000000 */
[----:B------:R-:W-:Y:S02]  /*5900*/  @!UP0 UIMAD UR10, UR7, UR10, UR4 ;  /* 0x0000000a070a82a4 */ /* 0x000fe4000f8e0204 */
[----:B------:R-:W-:Y:S02]  /*5910*/  @!UP0 UIADD3 UR11, UPT, UPT, UR11, -UR4, URZ ;  /* 0x800000040b0b8290 */ /* 0x000fe4000fffe0ff */
[----:B------:R-:W-:Y:S02]  /*5920*/  UIMAD UR7, UR43, UR8, UR38 ;  /* 0x000000082b0772a4 */ /* 0x000fe4000f8e0226 */
[----:B------:R-:W-:Y:S02]  /*5930*/  @!UP0 UIMAD UR6, UR11, UR42, UR5 ;  /* 0x0000002a0b0682a4 */ /* 0x000fe4000f8e0205 */
[----:B------:R-:W-:Y:S01]  /*5940*/  UIMAD UR4, UR54, UR9, UR37 ;  /* 0x00000009360472a4 */ /* 0x000fe2000f8e0225 */
[----:B------:R-:W-:Y:S02]  /*5950*/  @!UP0 UMOV UR5, UR10 ;  /* 0x0000000a00058c82 */ /* 0x000fe40008000000 */
[----:B------:R-:W-:Y:S02]  /*5960*/  UIMAD UR38, UR5, UR43, UR7 ;  /* 0x0000002b052672a4 */ /* 0x000fe4000f8e0207 */
[----:B------:R-:W-:Y:S11]  /*5970*/  UIMAD UR37, UR6, UR54, UR4 ;  /* 0x00000036062572a4 */ /* 0x000ff6000f8e0204 */
[----:B------:R-:W-:Y:S01]  /*5980*/  @!UPT UIADD3 URZ, UPT, UPT, URZ, URZ, URZ ;  /* 0x000000fffffff290 */ /* 0x000fe2000fffe0ff */
.L_x_97:
[----:B------:R-:W-:Y:S01]  /*5990*/  UISETP.NE.AND UP0, UPT, UR39, 0x1, UPT ;  /* 0x000000012700788c */ /* 0x000fe2000bf05270 */
[----:B------:R-:W-:Y:S01]  /*59a0*/  IADD3 R91, PT, PT, R91, 0x1, RZ ;  /* 0x000000015b5b7810 */ /* 0x000fe20007ffe0ff */
[----:B------:R-:W-:Y:S02]  /*59b0*/  USHF.L.U32 UR50, UR20, 0x6, URZ ;  /* 0x0000000614327899 */ /* 0x000fe400080006ff */
[----:B------:R-:W-:Y:S07]  /*59c0*/  USHF.L.U32 UR49, UR24, 0x7, URZ ;  /* 0x0000000718317899 */ /* 0x000fee00080006ff */
[----:B------:R-:W2:Y:S01]  /*59d0*/  @!UP0 LDCU.128 UR12, c[0x0][0xb10] ;  /* 0x00016200ff0c87ac */ /* 0x000ea20008000c00 */
[----:B------:R-:W3:Y:S01]  /*59e0*/  @!UP0 LDCU UR5, c[0x0][0xb0c] ;  /* 0x00016180ff0587ac */ /* 0x000ee20008000800 */
[----:B------:R-:W4:Y:S01]  /*59f0*/  @!UP0 LDCU UR10, c[0x0][0xb20] ;  /* 0x00016400ff0a87ac */ /* 0x000f220008000800 */
[----:B--2---:R-:W-:Y:S02]  /*5a00*/  UIMAD.WIDE.U32 UR8, UR38, UR12, URZ ;  /* 0x0000000c260872a5 */ /* 0x004fe4000f8e00ff */
[----:B------:R-:W-:Y:S02]  /*5a10*/  UIMAD.WIDE.U32 UR6, UR37, UR15, URZ ;  /* 0x0000000f250672a5 */ /* 0x000fe4000f8e00ff */
[----:B------:R-:W-:Y:S03]  /*5a20*/  @!UP0 UISETP.NE.AND UP1, UPT, UR14, 0x1, UPT ;  /* 0x000000010e00888c */ /* 0x000fe6000bf25270 */
[----:B------:R-:W-:Y:S01]  /*5a30*/  @!UP0 UMOV UR4, UR9 ;  /* 0x0000000900048c82 */ /* 0x000fe20008000000 */
[----:B---3--:R-:W-:Y:S02]  /*5a40*/  @!UP0 UISETP.NE.AND UP2, UPT, UR5, 0x1, UPT ;  /* 0x000000010500888c */ /* 0x008fe4000bf45270 */
[----:B------:R-:W-:Y:S01]  /*5a50*/  @!UP0 USHF.R.U32.HI UR4, URZ, UR13, UR4 ;  /* 0x0000000dff048299 */ /* 0x000fe20008011604 */
[----:B------:R-:W-:Y:S02]  /*5a60*/  @!UP0 UMOV UR6, UR7 ;  /* 0x0000000700068c82 */ /* 0x000fe40008000000 */
[----:B----4-:R-:W-:Y:S02]  /*5a70*/  @!UP0 USHF.R.U32.HI UR6, URZ, UR10, UR6 ;  /* 0x0000000aff068299 */ /* 0x010fe40008011606 */
[----:B------:R-:W-:Y:S02]  /*5a80*/  @!UP0 USEL UR7, UR38, UR4, !UP2 ;  /* 0x0000000426078287 */ /* 0x000fe4000d000000 */
[----:B------:R-:W-:Y:S04]  /*5a90*/  @!UP0 USEL UR6, UR37, UR6, !UP1 ;  /* 0x0000000625068287 */ /* 0x000fe8000c800000 */
[----:B------:R-:W-:Y:S02]  /*5aa0*/  @!UP0 UIADD3 UR4, UPT, UPT, -UR7, UR6, URZ ;  /* 0x0000000607048290 */ /* 0x000fe4000fffe1ff */
[----:B------:R-:W-:Y:S02]  /*5ab0*/  @!UP0 UIADD3 UR6, UPT, UPT, UR7, -UR6, URZ ;  /* 0x8000000607068290 */ /* 0x000fe4000fffe0ff */
[----:B------:R-:W-:Y:S02]  /*5ac0*/  @!UP0 UIMAD UR38, UR4, UR5, UR38 ;  /* 0x00000005042682a4 */ /* 0x000fe4000f8e0226 */
[----:B------:R-:W-:Y:S02]  /*5ad0*/  @!UP0 UIMAD UR37, UR6, UR14, UR37 ;  /* 0x0000000e062582a4 */ /* 0x000fe4000f8e0225 */
[----:B------:R-:W-:Y:S09]  /*5ae0*/  ULOP3.LUT UP0, URZ, UR62, 0x90, URZ, 0xc0, !UPT ;  /* 0x000000903eff7892 */ /* 0x000ff2000f80c0ff */
[----:B------:R-:W-:Y:S05]  /*5af0*/  BRA.U !UP0, `(.L_x_98) ;  /* 0x0000000108407547 */ /* 0x000fea000b800000 */
[----:B------:R-:W2:Y:S01]  /*5b00*/  LDCU.64 UR8, c[0x4][0x80] ;  /* 0x01001000ff0877ac */ /* 0x000ea20008000a00 */
[----:B------:R-:W-:Y:S01]  /*5b10*/  MOV R3, 0x0 ;  /* 0x0000000000037802 */ /* 0x000fe20000000f00 */
[----:B------:R-:W-:Y:S02]  /*5b20*/  HFMA2 R12, -RZ, RZ, 0, 5.9604644775390625e-08 ;  /* 0x00000001ff0c7431 */ /* 0x000fe400000001ff */
[----:B------:R-:W-:Y:S02]  /*5b30*/  IMAD.MOV.U32 R8, RZ, RZ, 0x70 ;  /* 0x00000070ff087424 */ /* 0x000fe400078e00ff */
[----:B------:R-:W-:Y:S01]  /*5b40*/  IMAD.MOV.U32 R13, RZ, RZ, RZ ;  /* 0x000000ffff0d7224 */ /* 0x000fe200078e00ff */
[----:B------:R-:W3:Y:S01]  /*5b50*/  LDCU.64 UR6, c[0x4][0x88] ;  /* 0x01001100ff0677ac */ /* 0x000ee20008000a00 */
[----:B------:R-:W4:Y:S01]  /*5b60*/  LDC.64 R2, c[0x4][R3] ;  /* 0x0100000003027b82 */ /* 0x000f220000000a00 */
[----:B------:R-:W1:Y:S01]  /*5b70*/  LDCU.64 UR4, c[0x4][0x8] ;  /* 0x01000100ff0477ac */ /* 0x000e620008000a00 */
[----:B--2---:R-:W-:Y:S01]  /*5b80*/  MOV R5, UR9 ;  /* 0x0000000900057c02 */ /* 0x004fe20008000f00 */
[----:B------:R-:W-:Y:S01]  /*5b90*/  IMAD.U32 R4, RZ, RZ, UR8 ;  /* 0x00000008ff047e24 */ /* 0x000fe2000f8e00ff */
[----:B---3--:R-:W-:Y:S01]  /*5ba0*/  MOV R7, UR7 ;  /* 0x0000000700077c02 */ /* 0x008fe20008000f00 */
[----:B------:R-:W-:Y:S01]  /*5bb0*/  IMAD.U32 R6, RZ, RZ, UR6 ;  /* 0x00000006ff067e24 */ /* 0x000fe2000f8e00ff */
[----:B-1----:R-:W-:Y:S01]  /*5bc0*/  MOV R11, UR5 ;  /* 0x00000005000b7c02 */ /* 0x002fe20008000f00 */
[----:B------:R-:W-:Y:S02]  /*5bd0*/  IMAD.U32 R10, RZ, RZ, UR4 ;  /* 0x00000004ff0a7e24 */ /* 0x000fe4000f8e00ff */
[----:B------:R-:W-:Y:S07]  /*5be0*/  LEPC R20, `(.L_x_98) ;  /* 0x000000001014794e */ /* 0x000fee0000000000 */
[----:B----45:R-:W-:Y:S05]  /*5bf0*/  CALL.ABS.NOINC R2 ;  /* 0x0000000002007343 */ /* 0x030fea0003c00000 */
.L_x_98:
[----:B------:R-:W-:Y:S01]  /*5c00*/  LOP3.LUT P0, RZ, R96, 0x90, RZ, 0xc0, !PT ;  /* 0x0000009060ff7812 */ /* 0x000fe2000780c0ff */
[----:B------:R-:W-:Y:S11]  /*5c10*/  BSSY.RECONVERGENT B6, `(.L_x_99) ;  /* 0x0000013000067945 */ /* 0x000ff60003800200 */
[----:B------:R-:W-:Y:S01]  /*5c20*/  @!UPT UIADD3 URZ, UPT, UPT, URZ, URZ, URZ ;  /* 0x000000fffffff290 */ /* 0x000fe2000fffe0ff */
[----:B------:R-:W-:Y:S05]  /*5c30*/  @!P0 BRA `(.L_x_100) ;  /* 0x0000000000408947 */ /* 0x000fea0003800000 */
        /* <DEDUP_REMOVED lines=16> */
.L_x_100:
[----:B------:R-:W-:Y:S05]  /*5d40*/  BSYNC.RECONVERGENT B6 ;  /* 0x0000000000067941 */ /* 0x000fea0003800200 */
.L_x_99:
[----:B------:R-:W-:Y:S01]  /*5d50*/  R2UR UR4, R89 ;  /* 0x00000000590472ca */ /* 0x000fe200000e0000 */
[----:B------:R-:W-:Y:S01]  /*5d60*/  UISETP.NE.U32.AND UP0, UPT, UR60, URZ, UPT ;  /* 0x000000ff3c00728c */ /* 0x000fe2000bf05070 */
[----:B------:R-:W-:Y:S02]  /*5d70*/  ISETP.NE.U32.AND P4, PT, R82, RZ, PT ;  /* 0x000000ff5200720c */ /* 0x000fe40003f85070 */
[----:B------:R-:W-:Y:S01]  /*5d80*/  ISETP.NE.U32.AND P2, PT, RZ, UR56, PT ;  /* 0x00000038ff007c0c */ /* 0x000fe2000bf45070 */
[----:B------:R-:W-:Y:S01]  /*5d90*/  UISETP.NE.AND.EX UP1, UPT, UR61, URZ, UPT, UP0 ;  /* 0x000000ff3d00728c */ /* 0x000fe2000bf25300 */
[----:B------:R-:W-:Y:S01]  /*5da0*/  ISETP.NE.AND.EX P4, PT, R83, RZ, PT, P4 ;  /* 0x000000ff5300720c */ /* 0x000fe20003f85340 */
[----:B------:R-:W-:Y:S01]  /*5db0*/  UPLOP3.LUT UP0, UPT, UPT, UPT, UPT, 0x40, 0x4 ;  /* 0x000000000004789c */ /* 0x000fe20003f0e870 */
[----:B------:R-:W-:Y:S05]  /*5dc0*/  ISETP.NE.AND.EX P2, PT, RZ, UR57, PT, P2 ;  /* 0x00000039ff007c0c */ /* 0x000fea000bf45320 */
[----:B------:R-:W-:Y:S06]  /*5dd0*/  UISETP.NE.AND UP2, UPT, UR4, URZ, UPT ;  /* 0x000000ff0400728c */ /* 0x000fec000bf45270 */
[----:B------:R-:W-:Y:S05]  /*5de0*/  PLOP3.LUT P1, PT, PT, PT, UP2, 0x80, 0x8 ;  /* 0x000000000008781c */ /* 0x000fea0003f2f028 */
[----:B------:R-:W-:Y:S06]  /*5df0*/  @UP2 UPLOP3.LUT UP0, UPT, UPT, UPT, UP1, 0x80, 0x8 ;  /* 0x000000000008289c */ /* 0x000fec0003f0f010 */
[----:B------:R-:W-:Y:S01]  /*5e00*/  PLOP3.LUT P0, PT, PT, PT, UP0, 0x80, 0x8 ;  /* 0x000000000008781c */ /* 0x000fe20003f0f008 */
[----:B------:R-:W-:Y:S01]  /*5e10*/  @!UPT UIADD3 URZ, UPT, UPT, URZ, URZ, URZ ;  /* 0x000000fffffff290 */ /* 0x000fe2000fffe0ff */
[----:B------:R-:W-:Y:S11]  /*5e20*/  BRA.U !UP1, `(.L_x_101) ;  /* 0x00000001093c7547 */ /* 0x000ff6000b800000 */
[----:B------:R-:W-:Y:S01]  /*5e30*/  UISETP.NE.U32.AND UP0, UPT, UR56, URZ, UPT ;  /* 0x000000ff3800728c */ /* 0x000fe2000bf05070 */
[----:B-1----:R-:W-:Y:S01]  /*5e40*/  HFMA2 R0, -RZ, RZ, 0, 5.9604644775390625e-08 ;  /* 0x00000001ff007431 */ /* 0x002fe200000001ff */
[----:B------:R-:W1:Y:S01]  /*5e50*/  LDCU.64 UR8, c[0x0][0x358] ;  /* 0x00006b00ff0877ac */ /* 0x000e620008000a00 */
[----:B------:R-:W-:Y:S01]  /*5e60*/  IMAD.MOV.U32 R86, RZ, RZ, 0x1 ;  /* 0x00000001ff567424 */ /* 0x000fe200078e00ff */
[----:B------:R-:W-:Y:S06]  /*5e70*/  UISETP.NE.AND.EX UP0, UPT, UR57, URZ, UPT, UP0 ;  /* 0x000000ff3900728c */ /* 0x000fec000bf05300 */
[----:B------:R-:W-:Y:S05]  /*5e80*/  PLOP3.LUT P3, PT, PT, PT, UP0, 0x80, 0x8 ;  /* 0x000000000008781c */ /* 0x000fea0003f6f008 */
[----:B------:R-:W2:Y:S01]  /*5e90*/  @UP0 LDCU.64 UR4, c[0x0][0x888] ;  /* 0x00011100ff0407ac */ /* 0x000ea20008000a00 */
[----:B------:R-:W-:Y:S07]  /*5ea0*/  @UP0 UIMAD UR6, UR36, UR60, URZ ;  /* 0x0000003c240602a4 */ /* 0x000fee000f8e02ff */
[----:B------:R-:W-:Y:S01]  /*5eb0*/  @!P3 PRMT R86, R0, 0x7610, R86 ;  /* 0x000076100056b816 */ /* 0x000fe20000000056 */
[----:B--2---:R-:W-:Y:S06]  /*5ec0*/  @UP0 UIMAD.WIDE UR4, UR6, 0x4, UR4 ;  /* 0x00000004060408a5 */ /* 0x004fec000f8e0204 */
[----:B------:R-:W-:Y:S01]  /*5ed0*/  IMAD.U32 R2, RZ, RZ, UR4 ;  /* 0x00000004ff027e24 */ /* 0x000fe2000f8e00ff */
[----:B------:R-:W-:Y:S04]  /*5ee0*/  MOV R3, UR5 ;  /* 0x0000000500037c02 */ /* 0x000fe80008000f00 */
[----:B------:R-:W2:Y:S01]  /*5ef0*/  @!UP0 LDCU UR4, c[0x0][0x880] ;  /* 0x00011000ff0487ac */ /* 0x000ea20008000800 */
[----:B-1---5:R3:W5:Y:S02]  /*5f00*/  @P3 LDG.E R41, desc[UR8][R2.64] ;  /* 0x0000000802293981 */ /* 0x022764000c1e1900 */
[----:B--23--:R-:W-:Y:S02]  /*5f10*/  @!P3 IMAD.U32 R41, RZ, RZ, UR4 ;  /* 0x00000004ff29be24 */ /* 0x00cfe4000f8e00ff */
.L_x_101:
[----:B------:R-:W-:Y:S05]  /*5f20*/  @!P4 BRA `(.L_x_102) ;  /* 0x000000000024c947 */ /* 0x000fea0003800000 */
[----:B------:R-:W-:Y:S01]  /*5f30*/  ISETP.NE.U32.AND P3, PT, R80, RZ, PT ;  /* 0x000000ff5000720c */ /* 0x000fe20003f65070 */
[----:B------:R-:W2:Y:S03]  /*5f40*/  LDCU.64 UR4, c[0x0][0x358] ;  /* 0x00006b00ff0477ac */ /* 0x000ea60008000a00 */
[----:B------:R-:W-:Y:S11]  /*5f50*/  ISETP.NE.AND.EX P3, PT, R81, RZ, PT, P3 ;  /* 0x000000ff5100720c */ /* 0x000ff60003f65330 */
[----:B------:R-:W-:Y:S02]  /*5f60*/  @!UPT UIADD3 URZ, UPT, UPT, URZ, URZ, URZ ;  /* 0x000000fffffff290 */ /* 0x000fe4000fffe0ff */
[----:B------:R-:W3:Y:S01]  /*5f70*/  @P3 LDC.64 R2, c[0x0][0x8a8] ;  /* 0x00022a00ff023b82 */ /* 0x000ee20000000a00 */
[----:B-1----:R-:W-:Y:S04]  /*5f80*/  @P3 IMAD R0, R82, UR36, RZ ;  /* 0x0000002452003c24 */ /* 0x002fe8000f8e02ff */
[----:B---3--:R-:W-:Y:S05]  /*5f90*/  @P3 IMAD.WIDE R2, R0, 0x4, R2 ;  /* 0x0000000400023825 */ /* 0x008fea00078e0202 */
[----:B--2--5:R2:W5:Y:S02]  /*5fa0*/  @P3 LDG.E R38, desc[UR4][R2.64] ;  /* 0x0000000402263981 */ /* 0x024564000c1e1900 */
[----:B--2---:R-:W3:Y:S02]  /*5fb0*/  @!P3 LDC R38, c[0x0][0x8a0] ;  /* 0x00022800ff26bb82 */ /* 0x004ee40000000800 */
.L_x_102:
[----:B-----5:R-:W-:Y:S01]  /*5fc0*/  FSETP.NEU.AND P4, PT, R41, RZ, PT ;  /* 0x000000ff2900720b */ /* 0x020fe20003f8d000 */
[----:B------:R-:W-:Y:S01]  /*5fd0*/  BSSY B1, `(.L_x_103) ;  /* 0x0000041000017945 */ /* 0x000fe20003800000 */
[----:B------:R-:W-:Y:S01]  /*5fe0*/  SEL R7, RZ, 0xffffffff, P2 ;  /* 0xffffffffff077807 */ /* 0x000fe20001000000 */
[----:B------:R-:W-:Y:S01]  /*5ff0*/  IMAD.MOV.U32 R71, RZ, RZ, 0x1 ;  /* 0x00000001ff477424 */ /* 0x000fe200078e00ff */
[----:B------:R-:W-:Y:S01]  /*6000*/  LOP3.LUT P3, RZ, R86, 0xff, RZ, 0xc0, !PT ;  /* 0x000000ff56ff7812 */ /* 0x000fe2000786c0ff */
[C---:B------:R-:W-:Y:S01]  /*6010*/  IMAD R39, R36.reuse, 0x40, R37 ;  /* 0x0000004024277824 */ /* 0x040fe200078e0225 */
[----:B-1----:R-:W-:Y:S02]  /*6020*/  @P1 SEL R0, RZ, 0xffffffff, P4 ;  /* 0xffffffffff001807 */ /* 0x002fe40002000000 */
[----:B------:R-:W-:Y:S02]  /*6030*/  CS2R R78, SRZ ;  /* 0x00000000004e7805 */ /* 0x000fe4000001ff00 */
[----:B------:R-:W-:Y:S02]  /*6040*/  LEA R3, R93, UR44, 0x3 ;  /* 0x0000002c5d037c11 */ /* 0x000fe4000f8e18ff */
[----:B------:R-:W-:Y:S02]  /*6050*/  CS2R R76, SRZ ;  /* 0x00000000004c7805 */ /* 0x000fe4000001ff00 */
[----:B------:R-:W-:Y:S02]  /*6060*/  @P0 SEL R0, R7, R0, !P3 ;  /* 0x0000000007000207 */ /* 0x000fe40005800000 */
[----:B------:R-:W-:Y:S02]  /*6070*/  CS2R R74, SRZ ;  /* 0x00000000004a7805 */ /* 0x000fe4000001ff00 */
[----:B------:R-:W-:Y:S02]  /*6080*/  LEA R90, R36, UR44, 0x3 ;  /* 0x0000002c245a7c11 */ /* 0x000fe4000f8e18ff */
[----:B------:R-:W-:Y:S02]  /*6090*/  CS2R R72, SRZ ;  /* 0x0000000000487805 */ /* 0x000fe4000001ff00 */
[----:B------:R-:W-:Y:S02]  /*60a0*/  @P1 LOP3.LUT R0, R0, 0x1, RZ, 0xc0, !PT ;  /* 0x0000000100001812 */ /* 0x000fe400078ec0ff */
[----:B------:R-:W-:Y:S02]  /*60b0*/  SHF.L.U32 R5, R95, 0x1f, RZ ;  /* 0x0000001f5f057819 */ /* 0x000fe400000006ff */
[----:B------:R-:W-:Y:S02]  /*60c0*/  ISETP.NE.U32.OR P6, PT, R0, 0x1, !P1 ;  /* 0x000000010000780c */ /* 0x000fe40004fc5470 */
[----:B------:R-:W-:Y:S02]  /*60d0*/  PLOP3.LUT P2, PT, PT, PT, UP1, 0x80, 0x8 ;  /* 0x000000000008781c */ /* 0x000fe40003f4f018 */
[----:B------:R-:W-:Y:S02]  /*60e0*/  SEL R0, RZ, 0xffffffff, P4 ;  /* 0xffffffffff007807 */ /* 0x000fe40002000000 */
[----:B------:R-:W-:Y:S07]  /*60f0*/  P2R R98, PR, RZ, 0x40 ;  /* 0x00000040ff627803 */ /* 0x000fee0000000000 */
[----:B------:R-:W-:Y:S02]  /*6100*/  @P6 SHF.L.U32 R2, R92, 0x1f, RZ ;  /* 0x0000001f5c026819 */ /* 0x000fe400000006ff */
[----:B------:R-:W-:Y:S02]  /*6110*/  @P2 SEL R0, R7, R0, !P3 ;  /* 0x0000000007002207 */ /* 0x000fe40005800000 */
[----:B------:R-:W1:Y:S02]  /*6120*/  @P6 SYNCS.PHASECHK.TRANS64.TRYWAIT P1, [R3+URZ+0x30], R2 ;  /* 0x00003002030065a7 */ /* 0x000e6400080211ff */
[----:B------:R-:W-:Y:S04]  /*6130*/  LOP3.LUT R0, R0, 0x1, RZ, 0xc0, !PT ;  /* 0x0000000100007812 */ /* 0x000fe800078ec0ff */
[----:B------:R-:W-:Y:S04]  /*6140*/  ISETP.NE.U32.AND P5, PT, R0, 0x1, PT ;  /* 0x000000010000780c */ /* 0x000fe80003fa5070 */
[----:B------:R-:W-:Y:S01]  /*6150*/  P2R R99, PR, RZ, 0x20 ;  /* 0x00000020ff637803 */ /* 0x000fe20000000000 */
[----:B------:R2:W4:Y:S01]  /*6160*/  SYNCS.PHASECHK.TRANS64.TRYWAIT P0, [R90+URZ+0x80], R5 ;  /* 0x000080055a0075a7 */ /* 0x00052200080011ff */
[----:B-1----:R-:W-:Y:S01]  /*6170*/  @P6 SEL R71, RZ, 0x1, !P1 ;  /* 0x00000001ff476807 */ /* 0x002fe20004800000 */
[----:B--2---:R-:W-:Y:S06]  /*6180*/  @!P6 BRA `(.L_x_104) ;  /* 0x000000000094e947 */ /* 0x004fec0003800000 */
[----:B------:R-:W-:Y:S01]  /*6190*/  @P5 IMAD R4, R93, 0x1000, R84 ;  /* 0x000010005d045824 */ /* 0x000fe200078e0254 */
[----:B------:R-:W-:Y:S01]  /*61a0*/  LOP3.LUT P6, RZ, R85, 0x80, RZ, 0xc0, !PT ;  /* 0x0000008055ff7812 */ /* 0x000fe200078cc0ff */
[----:B------:R-:W-:Y:S01]  /*61b0*/  BSSY B0, `(.L_x_105) ;  /* 0x0000010000007945 */ /* 0x000fe20003800000 */
[----:B------:R-:W-:Y:S01]  /*61c0*/  ISETP.NE.AND P2, PT, R71, RZ, PT ;  /* 0x000000ff4700720c */ /* 0x000fe20003f45270 */
[----:B------:R-:W-:Y:S01]  /*61d0*/  @P5 VIADD R2, R4, UR44 ;  /* 0x0000002c04025c36 */ /* 0x000fe20008000000 */
[----:B------:R-:W-:Y:S02]  /*61e0*/  PLOP3.LUT P1, PT, PT, PT, PT, 0x8, 0x80 ;  /* 0x000000000080781c */ /* 0x000fe40003f2e170 */
[----:B------:R-:W-:Y:S02]  /*61f0*/  CS2R R74, SRZ ;  /* 0x00000000004a7805 */ /* 0x000fe4000001ff00 */
[----:B------:R-:W-:Y:S01]  /*6200*/  @P5 PLOP3.LUT P1, PT, P6, PT, PT, 0x80, 0x8 ;  /* 0x000000000008581c */ /* 0x000fe2000372f070 */
[C---:B------:R-:W-:Y:S01]  /*6210*/  @P5 VIADD R0, R2.reuse, 0x200 ;  /* 0x0000020002005836 */ /* 0x040fe20000000000 */
[----:B------:R-:W-:Y:S01]  /*6220*/  CS2R R72, SRZ ;  /* 0x0000000000487805 */ /* 0x000fe2000001ff00 */
[----:B------:R-:W-:Y:S01]  /*6230*/  @P5 VIADD R2, R2, 0x210 ;  /* 0x0000021002025836 */ /* 0x000fe20000000000 */
[----:B------:R-:W-:Y:S02]  /*6240*/  CS2R R78, SRZ ;  /* 0x00000000004e7805 */ /* 0x000fe4000001ff00 */
[----:B------:R-:W-:Y:S07]  /*6250*/  CS2R R76, SRZ ;  /* 0x00000000004c7805 */ /* 0x000fee000001ff00 */
[----:B------:R-:W-:Y:S01]  /*6260*/  @P1 VIADD R2, R0, 0xfffffff0 ;  /* 0xfffffff000021836 */ /* 0x000fe20000000000 */
[----:B------:R-:W-:Y:S06]  /*6270*/  @P2 BRA `(.L_x_106) ;  /* 0x00000000000c2947 */ /* 0x000fec0003800000 */
[----:B------:R-:W-:Y:S04]  /*6280*/  SHF.L.U32 R0, R92, 0x1f, RZ ;  /* 0x0000001f5c007819 */ /* 0x000fe800000006ff */
[----:B------:R-:W1:Y:S02]  /*6290*/  SYNCS.PHASECHK.TRANS64.TRYWAIT P1, [R3+URZ+0x30], R0 ;  /* 0x00003000030075a7 */ /* 0x000e6400080211ff */
[----:B-1----:R-:W-:Y:S05]  /*62a0*/  @!P1 BRA `(.L_x_107) ;  /* 0x0000002400549947 */ /* 0x002fea0003800000 */
.L_x_106:
[----:B------:R-:W-:Y:S05]  /*62b0*/  BSYNC B0 ;  /* 0x0000000000007941 */ /* 0x000fea0003800000 */
.L_x_105:
[----:B------:R-:W-:Y:S01]  /*62c0*/  ISETP.NE.AND P1, PT, R99, RZ, PT ;  /* 0x000000ff6300720c */ /* 0x000fe20003f25270 */
[----:B-1----:R-:W-:Y:S02]  /*62d0*/  VIADD R3, R3, 0x40 ;  /* 0x0000004003037836 */ /* 0x002fe40000000000 */
[----:B------:R-:W-:Y:S02]  /*62e0*/  IMAD.U32 R0, RZ, RZ, UR46 ;  /* 0x0000002eff007e24 */ /* 0x000fe4000f8e00ff */
[----:B------:R-:W-:Y:S03]  /*62f0*/  VIADD R93, R93, 0x1 ;  /* 0x000000015d5d7836 */ /* 0x000fe60000000000 */
[----:B------:R-:W-:Y:S05]  /*6300*/  PRMT R0, R0, 0x654, R3 ;  /* 0x0000065400007816 */ /* 0x000fea0000000003 */
[----:B------:R1:W2:Y:S04]  /*6310*/  @P1 LDS.128 R72, [R4+UR44+0x200] ;  /* 0x0002002c04481984 */ /* 0x0002a80008000c00 */
[----:B------:R1:W1:Y:S01]  /*6320*/  @P1 LDS.128 R76, [R2] ;  /* 0x00000000024c1984 */ /* 0x0002620000000c00 */
[C---:B------:R-:W-:Y:S01]  /*6330*/  ISETP.NE.AND P1, PT, R93.reuse, 0x2, PT ;  /* 0x000000025d00780c */ /* 0x040fe20003f25270 */
[----:B------:R-:W-:Y:S01]  /*6340*/  @!PT LDS RZ, [RZ] ;  /* 0x00000000fffff984 */ /* 0x000fe20000000800 */
[----:B------:R-:W-:Y:S01]  /*6350*/  @!PT LDS RZ, [RZ] ;  /* 0x00000000fffff984 */ /* 0x000fe20000000800 */
[----:B------:R-:W-:Y:S01]  /*6360*/  @!PT LDS RZ, [RZ] ;  /* 0x00000000fffff984 */ /* 0x000fe20000000800 */
[----:B------:R-:W-:Y:S01]  /*6370*/  @!PT LDS RZ, [RZ] ;  /* 0x00000000fffff984 */ /* 0x000fe20000000800 */
[----:B------:R5:W-:Y:S06]  /*6380*/  MEMBAR.ALL.CTA ;  /* 0x0000000000007992 */ /* 0x000bec0000008000 */
[----:B-----5:R-:W5:Y:S01]  /*6390*/  FENCE.VIEW.ASYNC.S ;  /* 0x00000000000073c6 */ /* 0x020f620000000000 */
[----:B------:R-:W-:Y:S02]  /*63a0*/  SEL R3, RZ, 0x1, P1 ;  /* 0x00000001ff037807 */ /* 0x000fe40000800000 */
[----:B------:R-:W-:Y:S02]  /*63b0*/  SEL R93, R93, RZ, P1 ;  /* 0x000000ff5d5d7207 */ /* 0x000fe40000800000 */
[----:B------:R-:W-:Y:S01]  /*63c0*/  LOP3.LUT R92, R92, R3, RZ, 0x3c, !PT ;  /* 0x000000035c5c7212 */ /* 0x000fe200078e3cff */
[----:B-----5:R1:W-:Y:S06]  /*63d0*/  SYNCS.ARRIVE.TRANS64.RED.A1T0 RZ, [R0+URZ], RZ ;  /* 0x000000ff00ff79a7 */ /* 0x0203ec00081004ff */
.L_x_104:
[----:B------:R-:W-:Y:S05]  /*63e0*/  BSYNC B1 ;  /* 0x0000000000017941 */ /* 0x000fea0003800000 */
.L_x_103:
[----:B-1----:R-:W-:Y:S04]  /*63f0*/  SHF.R.U32.HI R0, RZ, 0x15, R39 ;  /* 0x00000015ff007819 */ /* 0x002fe80000011627 */
[----:B------:R-:W-:Y:S01]  /*6400*/  LOP3.LUT P1, RZ, R0, 0x3, R87, 0x48, !PT ;  /* 0x0000000300ff7812 */ /* 0x000fe20007824857 */
[----:B------:R-:W-:Y:S01]  /*6410*/  @!UPT UIADD3 URZ, UPT, UPT, URZ, URZ, URZ ;  /* 0x000000fffffff290 */ /* 0x000fe2000fffe0ff */
[----:B----4-:R-:W-:Y:S11]  /*6420*/  @P0 BRA `(.L_x_108) ;  /* 0x0000000000080947 */ /* 0x010ff60003800000 */
[----:B------:R-:W1:Y:S02]  /*6430*/  SYNCS.PHASECHK.TRANS64.TRYWAIT P0, [R90+URZ+0x80], R5 ;  /* 0x000080055a0075a7 */ /* 0x000e6400080011ff */
[----:B-1----:R-:W-:Y:S05]  /*6440*/  @!P0 BRA `(.L_x_109) ;  /* 0x0000002400008947 */ /* 0x002fea0003800000 */
.L_x_108:
[----:B------:R-:W-:Y:S05]  /*6450*/  @!P1 BRA `(.L_x_110) ;  /* 0x0000000000409947 */ /* 0x000fea0003800000 */
[----:B------:R-:W1:Y:S01]  /*6460*/  LDCU.64 UR8, c[0x4][0x70] ;  /* 0x01000e00ff0877ac */ /* 0x000e620008000a00 */
[----:B------:R-:W-:Y:S01]  /*6470*/  MOV R3, 0x0 ;  /* 0x0000000000037802 */ /* 0x000fe20000000f00 */
[----:B------:R-:W-:Y:S02]  /*6480*/  HFMA2 R12, -RZ, RZ, 0, 5.9604644775390625e-08 ;  /* 0x00000001ff0c7431 */ /* 0x000fe400000001ff */
[----:B------:R-:W-:Y:S02]  /*6490*/  IMAD.MOV.U32 R8, RZ, RZ, 0x192 ;  /* 0x00000192ff087424 */ /* 0x000fe400078e00ff */
[----:B------:R-:W-:Y:S01]  /*64a0*/  IMAD.MOV.U32 R13, RZ, RZ, RZ ;  /* 0x000000ffff0d7224 */ /* 0x000fe200078e00ff */
[----:B------:R-:W4:Y:S01]  /*64b0*/  LDCU.64 UR6, c[0x4][0x78] ;  /* 0x01000f00ff0677ac */ /* 0x000f220008000a00 */
[----:B------:R-:W2:Y:S01]  /*64c0*/  LDC.64 R2, c[0x4][R3] ;  /* 0x0100000003027b82 */ /* 0x000ea20000000a00 */
[----:B------:R-:W5:Y:S01]  /*64d0*/  LDCU.64 UR4, c[0x4][0x10] ;  /* 0x01000200ff0477ac */ /* 0x000f620008000a00 */
[----:B-1----:R-:W-:Y:S01]  /*64e0*/  MOV R5, UR9 ;  /* 0x0000000900057c02 */ /* 0x002fe20008000f00 */
[----:B------:R-:W-:Y:S01]  /*64f0*/  IMAD.U32 R4, RZ, RZ, UR8 ;  /* 0x00000008ff047e24 */ /* 0x000fe2000f8e00ff */
[----:B----4-:R-:W-:Y:S01]  /*6500*/  MOV R7, UR7 ;  /* 0x0000000700077c02 */ /* 0x010fe20008000f00 */
[----:B------:R-:W-:Y:S01]  /*6510*/  IMAD.U32 R6, RZ, RZ, UR6 ;  /* 0x00000006ff067e24 */ /* 0x000fe2000f8e00ff */
[----:B-----5:R-:W-:Y:S01]  /*6520*/  MOV R11, UR5 ;  /* 0x00000005000b7c02 */ /* 0x020fe20008000f00 */
[----:B------:R-:W-:Y:S02]  /*6530*/  IMAD.U32 R10, RZ, RZ, UR4 ;  /* 0x00000004ff0a7e24 */ /* 0x000fe4000f8e00ff */
[----:B------:R-:W-:Y:S07]  /*6540*/  LEPC R20, `(.L_x_110) ;  /* 0x000000001014794e */ /* 0x000fee0000000000 */
[----:B--23--:R-:W-:Y:S05]  /*6550*/  CALL.ABS.NOINC R2 ;  /* 0x0000000002007343 */ /* 0x00cfea0003c00000 */
.L_x_110:
[-C--:B--2---:R-:W-:Y:S01]  /*6560*/  F2FP.F16.E5M2.UNPACK_B R42, R72.reuse ;  /* 0x00000048ff2a723e */ /* 0x084fe200020004ff */
[----:B------:R-:W-:Y:S05]  /*6570*/  WARPSYNC.ALL ;  /* 0x0000000000007948 */ /* 0x000fea0003800000 */
[----:B------:R-:W-:Y:S01]  /*6580*/  R2UR UR4, R39 ;  /* 0x00000000270472ca */ /* 0x000fe200000e0000 */
[--C-:B------:R-:W-:Y:S01]  /*6590*/  HADD2.F32 R40, -RZ, R42.reuse.H0_H0 ;  /* 0x2000002aff287230 */ /* 0x100fe20000004100 */
[----:B------:R-:W-:Y:S01]  /*65a0*/  F2FP.F16.E5M2.UNPACK_B R43, R72.H1 ;  /* 0x00000048ff2b723e */ /* 0x000fe200030004ff */
[----:B------:R-:W-:Y:S01]  /*65b0*/  HADD2.F32 R42, -RZ, R42.H1_H1 ;  /* 0x3000002aff2a7230 */ /* 0x000fe20000004100 */
[-C--:B------:R-:W-:Y:S01]  /*65c0*/  F2FP.F16.E5M2.UNPACK_B R45, R73.reuse ;  /* 0x00000049ff2d723e */ /* 0x080fe200020004ff */
[----:B------:R-:W-:Y:S01]  /*65d0*/  BSSY.RECONVERGENT B0, `(.L_x_111) ;  /* 0x000009f000007945 */ /* 0x000fe20003800200 */
[----:B------:R-:W-:Y:S01]  /*65e0*/  F2FP.F16.E5M2.UNPACK_B R47, R73.H1 ;  /* 0x00000049ff2f723e */ /* 0x000fe200030004ff */
[--C-:B------:R-:W-:Y:S01]  /*65f0*/  HADD2.F32 R44, -RZ, R43.reuse.H0_H0 ;  /* 0x2000002bff2c7230 */ /* 0x100fe20000004100 */
[-C--:B------:R-:W-:Y:S01]  /*6600*/  F2FP.F16.E5M2.UNPACK_B R49, R74.reuse ;  /* 0x0000004aff31723e */ /* 0x080fe200020004ff */
[----:B------:R-:W-:Y:S01]  /*6610*/  HADD2.F32 R46, -RZ, R43.H1_H1 ;  /* 0x3000002bff2e7230 */ /* 0x000fe20000004100 */
[----:B------:R-:W-:Y:S01]  /*6620*/  F2FP.F16.E5M2.UNPACK_B R51, R74.H1 ;  /* 0x0000004aff33723e */ /* 0x000fe200030004ff */
[--C-:B------:R-:W-:Y:S01]  /*6630*/  HADD2.F32 R43, -RZ, R45.reuse.H0_H0 ;  /* 0x2000002dff2b7230 */ /* 0x100fe20000004100 */
[-C--:B------:R-:W-:Y:S01]  /*6640*/  F2FP.F16.E5M2.UNPACK_B R53, R75.reuse ;  /* 0x0000004bff35723e */ /* 0x080fe200020004ff */
[----:B-1----:R-:W3:Y:S01]  /*6650*/  LDTM.x32 R4, tmem[UR4] ;  /* 0x00000004000479ee */ /* 0x002ee200082c0000 */
[----:B------:R-:W-:Y:S01]  /*6660*/  F2FP.F16.E5M2.UNPACK_B R55, R75.H1 ;  /* 0x0000004bff37723e */ /* 0x000fe200030004ff */
[----:B------:R-:W-:Y:S01]  /*6670*/  HADD2.F32 R48, -RZ, R45.H1_H1 ;  /* 0x3000002dff307230 */ /* 0x000fe20000004100 */
[-C--:B------:R-:W-:Y:S01]  /*6680*/  F2FP.F16.E5M2.UNPACK_B R57, R76.reuse ;  /* 0x0000004cff39723e */ /* 0x080fe200020004ff */
[----:B------:R-:W-:Y:S01]  /*6690*/  HADD2.F32 R52, -RZ, R49.H1_H1 ;  /* 0x30000031ff347230 */ /* 0x000fe20000004100 */
[----:B------:R-:W-:Y:S01]  /*66a0*/  IADD3 R109, PT, PT, R84, UR44, RZ ;  /* 0x0000002c546d7c10 */ /* 0x000fe2000fffe0ff */
[----:B------:R-:W-:Y:S01]  /*66b0*/  HADD2.F32 R56, -RZ, R53.H1_H1 ;  /* 0x30000035ff387230 */ /* 0x000fe20000004100 */
[----:B------:R-:W-:Y:S01]  /*66c0*/  ISETP.NE.AND P6, PT, R98, RZ, PT ;  /* 0x000000ff6200720c */ /* 0x000fe20003fc5270 */
[----:B------:R-:W-:Y:S01]  /*66d0*/  HADD2.F32 R60, -RZ, R57.H1_H1 ;  /* 0x30000039ff3c7230 */ /* 0x000fe20000004100 */
[----:B------:R-:W-:Y:S01]  /*66e0*/  MOV R98, 0x10 ;  /* 0x0000001000627802 */ /* 0x000fe20000000f00 */
[--C-:B------:R-:W-:Y:S01]  /*66f0*/  HADD2.F32 R45, -RZ, R47.reuse.H0_H0 ;  /* 0x2000002fff2d7230 */ /* 0x100fe20000004100 */
[----:B------:R-:W-:Y:S01]  /*6700*/  LOP3.LUT P5, RZ, R85, 0x80, RZ, 0xc0, !PT ;  /* 0x0000008055ff7812 */ /* 0x000fe200078ac0ff */
[----:B------:R-:W-:Y:S01]  /*6710*/  HADD2.F32 R50, -RZ, R47.H1_H1 ;  /* 0x3000002fff327230 */ /* 0x000fe20000004100 */
[----:B------:R-:W-:Y:S01]  /*6720*/  F2FP.F16.E5M2.UNPACK_B R59, R76.H1 ;  /* 0x0000004cff3b723e */ /* 0x000fe200030004ff */
[----:B------:R-:W-:Y:S01]  /*6730*/  HADD2.F32 R47, -RZ, R49.H0_H0 ;  /* 0x20000031ff2f7230 */ /* 0x000fe20000004100 */
[----:B------:R-:W-:Y:S01]  /*6740*/  SEL R108, R98, 0xfffffff0, !P5 ;  /* 0xfffffff0626c7807 */ /* 0x000fe20006800000 */
[--C-:B------:R-:W-:Y:S01]  /*6750*/  HADD2.F32 R49, -RZ, R51.reuse.H0_H0 ;  /* 0x20000033ff317230 */ /* 0x100fe20000004100 */
[-C--:B------:R-:W-:Y:S01]  /*6760*/  F2FP.F16.E5M2.UNPACK_B R61, R77.reuse ;  /* 0x0000004dff3d723e */ /* 0x080fe200020004ff */
[----:B------:R-:W-:Y:S01]  /*6770*/  HADD2.F32 R54, -RZ, R51.H1_H1 ;  /* 0x30000033ff367230 */ /* 0x000fe20000004100 */
[----:B------:R-:W-:Y:S01]  /*6780*/  IADD3 R98, PT, PT, R109, R108, RZ ;  /* 0x0000006c6d627210 */ /* 0x000fe20007ffe0ff */
[----:B------:R-:W-:Y:S01]  /*6790*/  HADD2.F32 R51, -RZ, R53.H0_H0 ;  /* 0x20000035ff337230 */ /* 0x000fe20000004100 */
[----:B------:R-:W-:Y:S01]  /*67a0*/  F2FP.F16.E5M2.UNPACK_B R63, R77.H1 ;  /* 0x0000004dff3f723e */ /* 0x000fe200030004ff */
[----:B------:R-:W-:Y:S01]  /*67b0*/  HADD2.F32 R64, -RZ, R61.H1_H1 ;  /* 0x3000003dff407230 */ /* 0x000fe20000004100 */
[----:B------:R-:W-:Y:S01]  /*67c0*/  F2FP.F16.E5M2.UNPACK_B R65, R78 ;  /* 0x0000004eff41723e */ /* 0x000fe200020004ff */
[C---:B---3--:R-:W-:Y:S01]  /*67d0*/  FMUL R0, R38.reuse, R4 ;  /* 0x0000000426007220 */ /* 0x048fe20000400000 */
[C---:B------:R-:W-:Y:S01]  /*67e0*/  FMUL R2, R38.reuse, R5 ;  /* 0x0000000526027220 */ /* 0x040fe20000400000 */
[C---:B------:R-:W-:Y:S01]  /*67f0*/  FMUL R4, R38.reuse, R8 ;  /* 0x0000000826047220 */ /* 0x040fe20000400000 */
[C---:B------:R-:W-:Y:S01]  /*6800*/  FMUL R5, R38.reuse, R9 ;  /* 0x0000000926057220 */ /* 0x040fe20000400000 */
[C---:B------:R-:W-:Y:S01]  /*6810*/  FFMA R0, R41.reuse, R40, R0 ;  /* 0x0000002829007223 */ /* 0x040fe20000000000 */
[C---:B------:R-:W-:Y:S01]  /*6820*/  FFMA R2, R41.reuse, R42, R2 ;  /* 0x0000002a29027223 */ /* 0x040fe20000000002 */
[C---:B------:R-:W-:Y:S01]  /*6830*/  FMUL R8, R38.reuse, R12 ;  /* 0x0000000c26087220 */ /* 0x040fe20000400000 */
[C---:B------:R-:W-:Y:S01]  /*6840*/  FMUL R9, R38.reuse, R13 ;  /* 0x0000000d26097220 */ /* 0x040fe20000400000 */
[C---:B------:R-:W-:Y:S01]  /*6850*/  FMUL R12, R38.reuse, R16 ;  /* 0x00000010260c7220 */ /* 0x040fe20000400000 */
[C---:B------:R-:W-:Y:S01]  /*6860*/  FMUL R13, R38.reuse, R17 ;  /* 0x00000011260d7220 */ /* 0x040fe20000400000 */
[C---:B------:R-:W-:Y:S01]  /*6870*/  FMUL R16, R38.reuse, R20 ;  /* 0x0000001426107220 */ /* 0x040fe20000400000 */
[C---:B------:R-:W-:Y:S01]  /*6880*/  FMUL R17, R38.reuse, R21 ;  /* 0x0000001526117220 */ /* 0x040fe20000400000 */
[C---:B------:R-:W-:Y:S01]  /*6890*/  FMUL R20, R38.reuse, R24 ;  /* 0x0000001826147220 */ /* 0x040fe20000400000 */
[C---:B------:R-:W-:Y:S01]  /*68a0*/  FMUL R21, R38.reuse, R25 ;  /* 0x0000001926157220 */ /* 0x040fe20000400000 */
[----:B------:R-:W-:Y:S02]  /*68b0*/  HADD2.F32 R68, -RZ, R65.H1_H1 ;  /* 0x30000041ff447230 */ /* 0x000fe40000004100 */
[C---:B------:R-:W-:Y:S01]  /*68c0*/  FMUL R24, R38.reuse, R28 ;  /* 0x0000001c26187220 */ /* 0x040fe20000400000 */
[C---:B------:R-:W-:Y:S01]  /*68d0*/  FMUL R25, R38.reuse, R29 ;  /* 0x0000001d26197220 */ /* 0x040fe20000400000 */
[C---:B------:R-:W-:Y:S01]  /*68e0*/  FMUL R28, R38.reuse, R32 ;  /* 0x00000020261c7220 */ /* 0x040fe20000400000 */
[C---:B------:R-:W-:Y:S01]  /*68f0*/  FMUL R29, R38.reuse, R33 ;  /* 0x00000021261d7220 */ /* 0x040fe20000400000 */
[C---:B------:R-:W-:Y:S01]  /*6900*/  FMUL R3, R38.reuse, R6 ;  /* 0x0000000626037220 */ /* 0x040fe20000400000 */
[C---:B------:R-:W-:Y:S01]  /*6910*/  FMUL R7, R38.reuse, R7 ;  /* 0x0000000726077220 */ /* 0x040fe20000400000 */
[C---:B------:R-:W-:Y:S01]  /*6920*/  FMUL R6, R38.reuse, R10 ;  /* 0x0000000a26067220 */ /* 0x040fe20000400000 */
[----:B------:R-:W-:Y:S01]  /*6930*/  F2FP.F16.E5M2.UNPACK_B R67, R78.H1 ;  /* 0x0000004eff43723e */ /* 0x000fe200030004ff */
[C---:B------:R-:W-:Y:S01]  /*6940*/  FFMA R3, R41.reuse, R44, R3 ;  /* 0x0000002c29037223 */ /* 0x040fe20000000003 */
[C---:B------:R-:W-:Y:S01]  /*6950*/  FFMA R7, R41.reuse, R46, R7 ;  /* 0x0000002e29077223 */ /* 0x040fe20000000007 */
[----:B------:R-:W-:Y:S01]  /*6960*/  F2FP.F16.E5M2.UNPACK_B R40, R79 ;  /* 0x0000004fff28723e */ /* 0x000fe200020004ff */
[C---:B------:R-:W-:Y:S01]  /*6970*/  FFMA R4, R41.reuse, R43, R4 ;  /* 0x0000002b29047223 */ /* 0x040fe20000000004 */
[C---:B------:R-:W-:Y:S01]  /*6980*/  FFMA R5, R41.reuse, R48, R5 ;  /* 0x0000003029057223 */ /* 0x040fe20000000005 */
[----:B------:R-:W-:Y:S01]  /*6990*/  F2FP.F16.E5M2.UNPACK_B R42, R79.H1 ;  /* 0x0000004fff2a723e */ /* 0x000fe200030004ff */
[----:B------:R-:W-:Y:S01]  /*69a0*/  FFMA R6, R41, R45, R6 ;  /* 0x0000002d29067223 */ /* 0x000fe20000000006 */
[----:B------:R-:W-:Y:S01]  /*69b0*/  F2FP.SATFINITE.E5M2.F32.PACK_AB_MERGE_C R101, R7, R3, RZ ;  /* 0x000000030765723e */ /* 0x000fe200048060ff */
[C---:B------:R-:W-:Y:S01]  /*69c0*/  FMUL R11, R38.reuse, R11 ;  /* 0x0000000b260b7220 */ /* 0x040fe20000400000 */
[C---:B------:R-:W-:Y:S01]  /*69d0*/  FMUL R10, R38.reuse, R14 ;  /* 0x0000000e260a7220 */ /* 0x040fe20000400000 */
[----:B------:R-:W-:Y:S01]  /*69e0*/  FMUL R15, R38, R15 ;  /* 0x0000000f260f7220 */ /* 0x000fe20000400000 */
[----:B------:R-:W-:Y:S01]  /*69f0*/  F2FP.SATFINITE.E5M2.F32.PACK_AB_MERGE_C R100, R2, R0, R101 ;  /* 0x000000000264723e */ /* 0x000fe20004806065 */
[C---:B------:R-:W-:Y:S01]  /*6a00*/  FFMA R11, R41.reuse, R50, R11 ;  /* 0x00000032290b7223 */ /* 0x040fe2000000000b */
[----:B------:R-:W-:Y:S01]  /*6a10*/  FFMA R8, R41, R47, R8 ;  /* 0x0000002f29087223 */ /* 0x000fe20000000008 */
[----:B------:R-:W-:Y:S01]  /*6a20*/  ISETP.NE.AND P0, PT, R97, RZ, PT ;  /* 0x000000ff6100720c */ /* 0x000fe20003f05270 */
[----:B------:R-:W-:Y:S01]  /*6a30*/  FFMA R9, R41, R52, R9 ;  /* 0x0000003429097223 */ /* 0x000fe20000000009 */
[--C-:B------:R-:W-:Y:S01]  /*6a40*/  HADD2.F32 R53, -RZ, R55.reuse.H0_H0 ;  /* 0x20000037ff357230 */ /* 0x100fe20000004100 */
[----:B------:R-:W-:Y:S01]  /*6a50*/  F2FP.SATFINITE.E5M2.F32.PACK_AB_MERGE_C R101, R11, R6, RZ ;  /* 0x000000060b65723e */ /* 0x000fe200048060ff */
[C---:B------:R-:W-:Y:S01]  /*6a60*/  FFMA R10, R41.reuse, R49, R10 ;  /* 0x00000031290a7223 */ /* 0x040fe2000000000a */
[C---:B------:R-:W-:Y:S01]  /*6a70*/  FFMA R15, R41.reuse, R54, R15 ;  /* 0x00000036290f7223 */ /* 0x040fe2000000000f */
[----:B------:R-:W-:Y:S01]  /*6a80*/  FFMA R12, R41, R51, R12 ;  /* 0x00000033290c7223 */ /* 0x000fe2000000000c */
[----:B------:R-:W-:Y:S01]  /*6a90*/  F2FP.SATFINITE.E5M2.F32.PACK_AB_MERGE_C R101, R5, R4, R101 ;  /* 0x000000040565723e */ /* 0x000fe20004806065 */
[----:B------:R-:W-:Y:S01]  /*6aa0*/  FFMA R13, R41, R56, R13 ;  /* 0x00000038290d7223 */ /* 0x000fe2000000000d */
[----:B------:R-:W-:Y:S01]  /*6ab0*/  HADD2.F32 R58, -RZ, R55.H1_H1 ;  /* 0x30000037ff3a7230 */ /* 0x000fe20000004100 */
[----:B------:R-:W-:Y:S01]  /*6ac0*/  F2FP.SATFINITE.E5M2.F32.PACK_AB_MERGE_C R102, R15, R10, RZ ;  /* 0x0000000a0f66723e */ /* 0x000fe200048060ff */
[----:B------:R-:W-:Y:S02]  /*6ad0*/  HADD2.F32 R55, -RZ, R57.H0_H0 ;  /* 0x20000039ff377230 */ /* 0x000fe40000004100 */
[C---:B------:R-:W-:Y:S01]  /*6ae0*/  FMUL R14, R38.reuse, R18 ;  /* 0x00000012260e7220 */ /* 0x040fe20000400000 */
[C---:B------:R-:W-:Y:S01]  /*6af0*/  FMUL R19, R38.reuse, R19 ;  /* 0x0000001326137220 */ /* 0x040fe20000400000 */
[--C-:B------:R-:W-:Y:S02]  /*6b00*/  HADD2.F32 R57, -RZ, R59.reuse.H0_H0 ;  /* 0x2000003bff397230 */ /* 0x100fe40000004100 */
[C---:B------:R-:W-:Y:S01]  /*6b10*/  FMUL R18, R38.reuse, R22 ;  /* 0x0000001626127220 */ /* 0x040fe20000400000 */
[C---:B------:R-:W-:Y:S01]  /*6b20*/  FFMA R14, R41.reuse, R53, R14 ;  /* 0x00000035290e7223 */ /* 0x040fe2000000000e */
[----:B------:R-:W-:Y:S02]  /*6b30*/  HADD2.F32 R62, -RZ, R59.H1_H1 ;  /* 0x3000003bff3e7230 */ /* 0x000fe40000004100 */
[C---:B------:R-:W-:Y:S01]  /*6b40*/  FFMA R19, R41.reuse, R58, R19 ;  /* 0x0000003a29137223 */ /* 0x040fe20000000013 */
[----:B------:R-:W-:Y:S02]  /*6b50*/  HADD2.F32 R59, -RZ, R61.H0_H0 ;  /* 0x2000003dff3b7230 */ /* 0x000fe40000004100 */
[C---:B------:R-:W-:Y:S01]  /*6b60*/  FMUL R23, R38.reuse, R23 ;  /* 0x0000001726177220 */ /* 0x040fe20000400000 */
[C---:B------:R-:W-:Y:S01]  /*6b70*/  FFMA R16, R41.reuse, R55, R16 ;  /* 0x0000003729107223 */ /* 0x040fe20000000010 */
[C---:B------:R-:W-:Y:S01]  /*6b80*/  FFMA R17, R41.reuse, R60, R17 ;  /* 0x0000003c29117223 */ /* 0x040fe20000000011 */
[--C-:B------:R-:W-:Y:S02]  /*6b90*/  HADD2.F32 R61, -RZ, R63.reuse.H0_H0 ;  /* 0x2000003fff3d7230 */ /* 0x100fe40000004100 */
[C---:B------:R-:W-:Y:S01]  /*6ba0*/  FFMA R18, R41.reuse, R57, R18 ;  /* 0x0000003929127223 */ /* 0x040fe20000000012 */
[----:B------:R-:W-:Y:S02]  /*6bb0*/  HADD2.F32 R66, -RZ, R63.H1_H1 ;  /* 0x3000003fff427230 */ /* 0x000fe40000004100 */
[C---:B------:R-:W-:Y:S01]  /*6bc0*/  FMUL R22, R38.reuse, R26 ;  /* 0x0000001a26167220 */ /* 0x040fe20000400000 */
[----:B------:R-:W-:Y:S02]  /*6bd0*/  HADD2.F32 R63, -RZ, R65.H0_H0 ;  /* 0x20000041ff3f7230 */ /* 0x000fe40000004100 */
[C---:B------:R-:W-:Y:S01]  /*6be0*/  FFMA R23, R41.reuse, R62, R23 ;  /* 0x0000003e29177223 */ /* 0x040fe20000000017 */
[C---:B------:R-:W-:Y:S01]  /*6bf0*/  FMUL R27, R38.reuse, R27 ;  /* 0x0000001b261b7220 */ /* 0x040fe20000400000 */
[C---:B------:R-:W-:Y:S01]  /*6c00*/  FFMA R20, R41.reuse, R59, R20 ;  /* 0x0000003b29147223 */ /* 0x040fe20000000014 */
[C---:B------:R-:W-:Y:S01]  /*6c10*/  FFMA R21, R41.reuse, R64, R21 ;  /* 0x0000004029157223 */ /* 0x040fe20000000015 */
[--C-:B------:R-:W-:Y:S02]  /*6c20*/  HADD2.F32 R65, -RZ, R67.reuse.H0_H0 ;  /* 0x20000043ff417230 */ /* 0x100fe40000004100 */
[C---:B------:R-:W-:Y:S01]  /*6c30*/  FFMA R22, R41.reuse, R61, R22 ;  /* 0x0000003d29167223 */ /* 0x040fe20000000016 */
[----:B------:R-:W-:Y:S02]  /*6c40*/  HADD2.F32 R70, -RZ, R67.H1_H1 ;  /* 0x30000043ff467230 */ /* 0x000fe40000004100 */
[C---:B------:R-:W-:Y:S01]  /*6c50*/  FMUL R26, R38.reuse, R30 ;  /* 0x0000001e261a7220 */ /* 0x040fe20000400000 */
[--C-:B------:R-:W-:Y:S02]  /*6c60*/  HADD2.F32 R67, -RZ, R40.reuse.H0_H0 ;  /* 0x20000028ff437230 */ /* 0x100fe40000004100 */
[C---:B------:R-:W-:Y:S01]  /*6c70*/  FFMA R27, R41.reuse, R66, R27 ;  /* 0x00000042291b7223 */ /* 0x040fe2000000001b */
[C---:B------:R-:W-:Y:S01]  /*6c80*/  FMUL R31, R38.reuse, R31 ;  /* 0x0000001f261f7220 */ /* 0x040fe20000400000 */
[C---:B------:R-:W-:Y:S01]  /*6c90*/  FFMA R24, R41.reuse, R63, R24 ;  /* 0x0000003f29187223 */ /* 0x040fe20000000018 */
[----:B------:R-:W-:Y:S02]  /*6ca0*/  HADD2.F32 R40, -RZ, R40.H1_H1 ;  /* 0x30000028ff287230 */ /* 0x000fe40000004100 */
[C---:B------:R-:W-:Y:S01]  /*6cb0*/  FFMA R25, R41.reuse, R68, R25 ;  /* 0x0000004429197223 */ /* 0x040fe20000000019 */
[--C-:B------:R-:W-:Y:S02]  /*6cc0*/  HADD2.F32 R69, -RZ, R42.reuse.H0_H0 ;  /* 0x2000002aff457230 */ /* 0x100fe40000004100 */
[C---:B------:R-:W-:Y:S01]  /*6cd0*/  FFMA R26, R41.reuse, R65, R26 ;  /* 0x00000041291a7223 */ /* 0x040fe2000000001a */
[----:B------:R-:W-:Y:S02]  /*6ce0*/  HADD2.F32 R42, -RZ, R42.H1_H1 ;  /* 0x3000002aff2a7230 */ /* 0x000fe40000004100 */
[C---:B------:R-:W-:Y:S01]  /*6cf0*/  FMUL R30, R38.reuse, R34 ;  /* 0x00000022261e7220 */ /* 0x040fe20000400000 */
[----:B------:R-:W-:Y:S01]  /*6d00*/  FFMA R31, R41, R70, R31 ;  /* 0x00000046291f7223 */ /* 0x000fe2000000001f */
[----:B------:R-:W-:Y:S01]  /*6d10*/  FMUL R35, R38, R35 ;  /* 0x0000002326237220 */ /* 0x000fe20000400000 */
[----:B------:R-:W-:Y:S01]  /*6d20*/  F2FP.SATFINITE.E5M2.F32.PACK_AB_MERGE_C R103, R19, R14, RZ ;  /* 0x0000000e1367723e */ /* 0x000fe200048060ff */
[C---:B------:R-:W-:Y:S01]  /*6d30*/  FFMA R28, R41.reuse, R67, R28 ;  /* 0x00000043291c7223 */ /* 0x040fe2000000001c */
[C---:B------:R-:W-:Y:S01]  /*6d40*/  FFMA R29, R41.reuse, R40, R29 ;  /* 0x00000028291d7223 */ /* 0x040fe2000000001d */
[C---:B------:R-:W-:Y:S01]  /*6d50*/  FFMA R30, R41.reuse, R69, R30 ;  /* 0x00000045291e7223 */ /* 0x040fe2000000001e */
[----:B------:R-:W-:Y:S01]  /*6d60*/  FFMA R35, R41, R42, R35 ;  /* 0x0000002a29237223 */ /* 0x000fe20000000023 */
[----:B------:R-:W-:Y:S02]  /*6d70*/  F2FP.SATFINITE.E5M2.F32.PACK_AB_MERGE_C R102, R9, R8, R102 ;  /* 0x000000080966723e */ /* 0x000fe40004806066 */
[----:B------:R-:W-:Y:S02]  /*6d80*/  F2FP.SATFINITE.E5M2.F32.PACK_AB_MERGE_C R103, R13, R12, R103 ;  /* 0x0000000c0d67723e */ /* 0x000fe40004806067 */
[----:B------:R-:W-:Y:S02]  /*6d90*/  F2FP.SATFINITE.E5M2.F32.PACK_AB_MERGE_C R104, R23, R18, RZ ;  /* 0x000000121768723e */ /* 0x000fe400048060ff */
[----:B------:R-:W-:Y:S01]  /*6da0*/  F2FP.SATFINITE.E5M2.F32.PACK_AB_MERGE_C R105, R27, R22, RZ ;  /* 0x000000161b69723e */ /* 0x000fe200048060ff */
[----:B------:R1:W-:Y:S01]  /*6db0*/  STS.128 [R84+UR44+0x2200], R100 ;  /* 0x0022006454007988 */ /* 0x0003e20008000c2c */
[----:B------:R-:W-:Y:S02]  /*6dc0*/  F2FP.SATFINITE.E5M2.F32.PACK_AB_MERGE_C R110, R31, R26, RZ ;  /* 0x0000001a1f6e723e */ /* 0x000fe400048060ff */
[----:B------:R-:W-:Y:S02]  /*6dd0*/  F2FP.SATFINITE.E5M2.F32.PACK_AB_MERGE_C R111, R35, R30, RZ ;  /* 0x0000001e236f723e */ /* 0x000fe400048060ff */
[----:B------:R-:W-:Y:S02]  /*6de0*/  F2FP.SATFINITE.E5M2.F32.PACK_AB_MERGE_C R104, R17, R16, R104 ;  /* 0x000000101168723e */ /* 0x000fe40004806068 */
[----:B------:R-:W-:Y:S02]  /*6df0*/  F2FP.SATFINITE.E5M2.F32.PACK_AB_MERGE_C R105, R21, R20, R105 ;  /* 0x000000141569723e */ /* 0x000fe40004806069 */
[----:B------:R-:W-:Y:S02]  /*6e00*/  F2FP.SATFINITE.E5M2.F32.PACK_AB_MERGE_C R106, R25, R24, R110 ;  /* 0x00000018196a723e */ /* 0x000fe4000480606e */
[----:B------:R-:W-:Y:S02]  /*6e10*/  F2FP.SATFINITE.E5M2.F32.PACK_AB_MERGE_C R107, R29, R28, R111 ;  /* 0x0000001c1d6b723e */ /* 0x000fe4000480606f */
[----:B------:R-:W-:Y:S02]  /*6e20*/  LEA R109, R93, UR44, 0x3 ;  /* 0x0000002c5d6d7c11 */ /* 0x000fe4000f8e18ff */
[----:B------:R-:W-:Y:S01]  /*6e30*/  @P6 SHF.L.U32 R110, R92, 0x1f, RZ ;  /* 0x0000001f5c6e6819 */ /* 0x000fe200000006ff */
[----:B------:R1:W-:Y:S01]  /*6e40*/  STS.128 [R98+0x2200], R104 ;  /* 0x0022006862007388 */ /* 0x0003e20000000c00 */
[----:B------:R-:W-:Y:S01]  /*6e50*/  @!PT LDS RZ, [RZ] ;  /* 0x00000000fffff984 */ /* 0x000fe20000000800 */
[----:B------:R-:W-:Y:S01]  /*6e60*/  @!PT LDS RZ, [RZ] ;  /* 0x00000000fffff984 */ /* 0x000fe20000000800 */
[----:B------:R-:W-:Y:S01]  /*6e70*/  @!PT LDS RZ, [RZ] ;  /* 0x00000000fffff984 */ /* 0x000fe20000000800 */
[----:B------:R-:W-:Y:S01]  /*6e80*/  @!PT LDS RZ, [RZ] ;  /* 0x00000000fffff984 */ /* 0x000fe20000000800 */
[----:B------:R2:W-:Y:S07]  /*6e90*/  MEMBAR.ALL.CTA ;  /* 0x0000000000007992 */ /* 0x0005ee0000008000 */
[----:B--2---:R-:W2:Y:S02]  /*6ea0*/  FENCE.VIEW.ASYNC.S ;  /* 0x00000000000073c6 */ /* 0x004ea40000000000 */
[----:B--2---:R-:W-:Y:S06]  /*6eb0*/  BAR.SYNC.DEFER_BLOCKING 0x1, 0x80 ;  /* 0x0042000000007b1d */ /* 0x004fec0000010000 */
[----:B------:R-:W-:Y:S05]  /*6ec0*/  @P0 BRA `(.L_x_112) ;  /* 0x00000000003c0947 */ /* 0x000fea0003800000 */
[----:B------:R-:W2:Y:S01]  /*6ed0*/  LDCU.64 UR6, c[0x0][0x348] ;  /* 0x00006900ff0677ac */ /* 0x000ea20008000a00 */
[----:B------:R-:W-:Y:S01]  /*6ee0*/  UIADD3 UR4, UPT, UPT, UR44, 0x2200, URZ ;  /* 0x000022002c047890 */ /* 0x000fe2000fffe0ff */
[----:B------:R-:W-:Y:S01]  /*6ef0*/  UMOV UR51, UR36 ;  /* 0x0000002400337c82 */ /* 0x000fe20008000000 */
[----:B------:R-:W-:Y:S02]  /*6f00*/  UIADD3 UR9, UPT, UPT, UR49, 0x40, URZ ;  /* 0x0000004031097890 */ /* 0x000fe4000fffe0ff */
[----:B------:R-:W-:Y:S02]  /*6f10*/  UIADD3 UR8, UPT, UPT, UR44, 0x2a00, URZ ;  /* 0x00002a002c087890 */ /* 0x000fe4000fffe0ff */
[----:B------:R-:W-:Y:S01]  /*6f20*/  MOV R96, UR4 ;  /* 0x0000000400607c02 */ /* 0x000fe20008000f00 */
[----:B------:R-:W-:Y:S01]  /*6f30*/  UMOV UR10, UR50 ;  /* 0x00000032000a7c82 */ /* 0x000fe20008000000 */
[----:B------:R-:W-:Y:S02]  /*6f40*/  UMOV UR11, UR36 ;  /* 0x00000024000b7c82 */ /* 0x000fe40008000000 */
[----:B------:R-:W-:Y:S01]  /*6f50*/  R2UR UR48, R96 ;  /* 0x00000000603072ca */ /* 0x000fe200000e0000 */
[----:B--2---:R-:W-:Y:S04]  /*6f60*/  UIADD3 UR4, UP0, UPT, UR6, 0x680, URZ ;  /* 0x0000068006047890 */ /* 0x004fe8000ff1e0ff */
[----:B------:R-:W-:Y:S09]  /*6f70*/  UIADD3.X UR5, UPT, UPT, URZ, UR7, URZ, UP0, !UPT ;  /* 0x00000007ff057290 */ /* 0x000ff200087fe4ff */
[----:B------:R2:W-:Y:S01]  /*6f80*/  UTMASTG.3D [UR48], [UR4] ;  /* 0x00000030040073b5 */ /* 0x0005e20008010000 */
[----:B------:R2:W-:Y:S01]  /*6f90*/  UTMASTG.3D [UR8], [UR4] ;  /* 0x00000008040073b5 */ /* 0x0005e20008010000 */
[----:B------:R0:W-:Y:S01]  /*6fa0*/  UTMACMDFLUSH ;  /* 0x00000000000079b7 */ /* 0x0001e20000000000 */
[----:B--2---:R-:W-:Y:S04]  /*6fb0*/  DEPBAR.LE SB0, 0x1 ;  /* 0x000080400000791a */ /* 0x004fe80000000000 */
.L_x_112:
[----:B------:R-:W-:Y:S05]  /*6fc0*/  BSYNC.RECONVERGENT B0 ;  /* 0x0000000000007941 */ /* 0x000fea0003800200 */
.L_x_111:
[----:B------:R-:W-:Y:S06]  /*6fd0*/  BAR.SYNC.DEFER_BLOCKING 0x1, 0x80 ;  /* 0x0042000000007b1d */ /* 0x000fec0000010000 */
[----:B------:R-:W2:Y:S01]  /*6fe0*/  @P6 SYNCS.PHASECHK.TRANS64.TRYWAIT P0, [R109+URZ+0x30], R110 ;  /* 0x0000306e6d0065a7 */ /* 0x000ea200080011ff */
[----:B------:R-:W-:Y:S01]  /*6ff0*/  BSSY B1, `(.L_x_113) ;  /* 0x0000020000017945 */ /* 0x000fe20003800000 */
[----:B--2---:R-:W-:Y:S03]  /*7000*/  @P6 SEL R71, RZ, 0x1, !P0 ;  /* 0x00000001ff476807 */ /* 0x004fe60004000000 */
[----:B------:R-:W-:Y:S05]  /*7010*/  @!P6 BRA `(.L_x_114) ;  /* 0x000000000074e947 */ /* 0x000fea0003800000 */
[----:B------:R-:W-:Y:S01]  /*7020*/  ISETP.NE.AND P1, PT, R99, RZ, PT ;  /* 0x000000ff6300720c */ /* 0x000fe20003f25270 */
[----:B------:R-:W-:Y:S01]  /*7030*/  BSSY B0, `(.L_x_115) ;  /* 0x0000009000007945 */ /* 0x000fe20003800000 */
[----:B------:R-:W-:Y:S11]  /*7040*/  ISETP.NE.AND P0, PT, R71, RZ, PT ;  /* 0x000000ff4700720c */ /* 0x000ff60003f05270 */
[----:B------:R-:W-:Y:S05]  /*7050*/  @P1 IMAD R0, R93, 0x1000, R84 ;  /* 0x000010005d001824 */ /* 0x000fea00078e0254 */
[----:B------:R-:W-:Y:S05]  /*7060*/  @P1 IADD3 R3, PT, PT, R0, UR44, RZ ;  /* 0x0000002c00031c10 */ /* 0x000fea000fffe0ff */
[----:B------:R-:W-:Y:S01]  /*7070*/  @P1 IMAD.IADD R3, R3, 0x1, R108 ;  /* 0x0000000103031824 */ /* 0x000fe200078e026c */
[----:B------:R-:W-:Y:S06]  /*7080*/  @P0 BRA `(.L_x_116) ;  /* 0x00000000000c0947 */ /* 0x000fec0003800000 */
[----:B------:R-:W-:Y:S04]  /*7090*/  SHF.L.U32 R2, R92, 0x1f, RZ ;  /* 0x0000001f5c027819 */ /* 0x000fe800000006ff */
[----:B------:R-:W2:Y:S02]  /*70a0*/  SYNCS.PHASECHK.TRANS64.TRYWAIT P0, [R109+URZ+0x30], R2 ;  /* 0x000030026d0075a7 */ /* 0x000ea400080011ff */
[----:B--2---:R-:W-:Y:S05]  /*70b0*/  @!P0 BRA `(.L_x_117) ;  /* 0x0000001400f88947 */ /* 0x004fea0003800000 */
.L_x_116:
[----:B------:R-:W-:Y:S05]  /*70c0*/  BSYNC B0 ;  /* 0x0000000000007941 */ /* 0x000fea0003800000 */
.L_x_115:
[----:B------:R-:W-:Y:S01]  /*70d0*/  ISETP.NE.AND P0, PT, R99, RZ, PT ;  /* 0x000000ff6300720c */ /* 0x000fe20003f05270 */
[----:B--2---:R-:W-:Y:S02]  /*70e0*/  VIADD R109, R109, 0x40 ;  /* 0x000000406d6d7836 */ /* 0x004fe40000000000 */
[----:B------:R-:W-:Y:S02]  /*70f0*/  IMAD.U32 R2, RZ, RZ, UR46 ;  /* 0x0000002eff027e24 */ /* 0x000fe4000f8e00ff */
[----:B------:R-:W-:Y:S03]  /*7100*/  VIADD R93, R93, 0x1 ;  /* 0x000000015d5d7836 */ /* 0x000fe60000000000 */
[----:B------:R-:W-:Y:S05]  /*7110*/  PRMT R2, R2, 0x654, R109 ;  /* 0x0000065402027816 */ /* 0x000fea000000006d */
[----:B------:R2:W3:Y:S04]  /*7120*/  @P0 LDS.128 R72, [R0+UR44+0x200] ;  /* 0x0002002c00480984 */ /* 0x0004e80008000c00 */
[----:B------:R2:W4:Y:S01]  /*7130*/  @P0 LDS.128 R76, [R3+0x200] ;  /* 0x00020000034c0984 */ /* 0x0005220000000c00 */
        /* <DEDUP_REMOVED lines=11> */
.L_x_114:
[----:B------:R-:W-:Y:S05]  /*71f0*/  BSYNC B1 ;  /* 0x0000000000017941 */ /* 0x000fea0003800000 */
.L_x_113:
[----:B--2---:R-:W-:Y:S05]  /*7200*/  VIADD R0, R39, 0x20 ;  /* 0x0000002027007836 */ /* 0x004fea0000000000 */
[----:B------:R-:W-:Y:S04]  /*7210*/  SHF.R.U32.HI R0, RZ, 0x15, R0 ;  /* 0x00000015ff007819 */ /* 0x000fe80000011600 */
[----:B------:R-:W-:Y:S11]  /*7220*/  LOP3.LUT P0, RZ, R0, 0x3, R87, 0x48, !PT ;  /* 0x0000000300ff7812 */ /* 0x000ff60007804857 */
[----:B------:R-:W-:Y:S02]  /*7230*/  @!UPT UIADD3 URZ, UPT, UPT, URZ, URZ, URZ ;  /* 0x000000fffffff290 */ /* 0x000fe4000fffe0ff */
[----:B------:R-:W-:Y:S05]  /*7240*/  @!P0 BRA `(.L_x_118) ;  /* 0x0000000000408947 */ /* 0x000fea0003800000 */
[----:B------:R-:W2:Y:S01]  /*7250*/  LDCU.64 UR8, c[0x4][0x70] ;  /* 0x01000e00ff0877ac */ /* 0x000ea20008000a00 */
[----:B------:R-:W-:Y:S01]  /*7260*/  MOV R3, 0x0 ;  /* 0x0000000000037802 */ /* 0x000fe20000000f00 */
[----:B------:R-:W-:Y:S02]  /*7270*/  HFMA2 R12, -RZ, RZ, 0, 5.9604644775390625e-08 ;  /* 0x00000001ff0c7431 */ /* 0x000fe400000001ff */
[----:B------:R-:W-:Y:S02]  /*7280*/  IMAD.MOV.U32 R8, RZ, RZ, 0x192 ;  /* 0x00000192ff087424 */ /* 0x000fe400078e00ff */
[----:B------:R-:W-:Y:S01]  /*7290*/  IMAD.MOV.U32 R13, RZ, RZ, RZ ;  /* 0x000000ffff0d7224 */ /* 0x000fe200078e00ff */
[----:B------:R-:W5:Y:S01]  /*72a0*/  LDCU.64 UR6, c[0x4][0x78] ;  /* 0x01000f00ff0677ac */ /* 0x000f620008000a00 */
[----:B------:R-:W1:Y:S01]  /*72b0*/  LDC.64 R2, c[0x4][R3] ;  /* 0x0100000003027b82 */ /* 0x000e620000000a00 */
[----:B------:R-:W3:Y:S01]  /*72c0*/  LDCU.64 UR4, c[0x4][0x10] ;  /* 0x01000200ff0477ac */ /* 0x000ee20008000a00 */
[----:B--2---:R-:W-:Y:S01]  /*72d0*/  MOV R5, UR9 ;  /* 0x0000000900057c02 */ /* 0x004fe20008000f00 */
[----:B------:R-:W-:Y:S01]  /*72e0*/  IMAD.U32 R4, RZ, RZ, UR8 ;  /* 0x00000008ff047e24 */ /* 0x000fe2000f8e00ff */
[----:B-----5:R-:W-:Y:S01]  /*72f0*/  MOV R7, UR7 ;  /* 0x0000000700077c02 */ /* 0x020fe20008000f00 */
[----:B------:R-:W-:Y:S01]  /*7300*/  IMAD.U32 R6, RZ, RZ, UR6 ;  /* 0x00000006ff067e24 */ /* 0x000fe2000f8e00ff */
[----:B---3--:R-:W-:Y:S01]  /*7310*/  MOV R11, UR5 ;  /* 0x00000005000b7c02 */ /* 0x008fe20008000f00 */
[----:B------:R-:W-:Y:S02]  /*7320*/  IMAD.U32 R10, RZ, RZ, UR4 ;  /* 0x00000004ff0a7e24 */ /* 0x000fe4000f8e00ff */
[----:B------:R-:W-:Y:S07]  /*7330*/  LEPC R20, `(.L_x_118) ;  /* 0x000000001014794e */ /* 0x000fee0000000000 */
[----:B-1--4-:R-:W-:Y:S05]  /*7340*/  CALL.ABS.NOINC R2 ;  /* 0x0000000002007343 */ /* 0x012fea0003c00000 */
.L_x_118:
[----:B------:R-:W-:Y:S01]  /*7350*/  ISETP.NE.AND P0, PT, R97, RZ, PT ;  /* 0x000000ff6100720c */ /* 0x000fe20003f05270 */
[----:B------:R-:W-:Y:S05]  /*7360*/  WARPSYNC.ALL ;  /* 0x0000000000007948 */ /* 0x000fea0003800000 */
[----:B------:R-:W-:Y:S01]  /*7370*/  R2UR UR4, R39 ;  /* 0x00000000270472ca */ /* 0x000fe200000e0000 */
[----:B------:R-:W-:Y:S01]  /*7380*/  BSSY.RECONVERGENT B0, `(.L_x_119) ;  /* 0x00000a0000007945 */ /* 0x000fe20003800200 */
[-C--:B---3--:R-:W-:Y:S02]  /*7390*/  F2FP.F16.E5M2.UNPACK_B R42, R72.reuse ;  /* 0x00000048ff2a723e */ /* 0x088fe400020004ff */
[----:B------:R-:W-:Y:S02]  /*73a0*/  F2FP.F16.E5M2.UNPACK_B R72, R72.H1 ;  /* 0x00000048ff48723e */ /* 0x000fe400030004ff */
[-C--:B------:R-:W-:Y:S01]  /*73b0*/  F2FP.F16.E5M2.UNPACK_B R46, R73.reuse ;  /* 0x00000049ff2e723e */ /* 0x080fe200020004ff */
[--C-:B------:R-:W-:Y:S01]  /*73c0*/  HADD2.F32 R40, -RZ, R42.reuse.H0_H0 ;  /* 0x2000002aff287230 */ /* 0x100fe20000004100 */
[----:B------:R-:W-:Y:S01]  /*73d0*/  F2FP.F16.E5M2.UNPACK_B R73, R73.H1 ;  /* 0x00000049ff49723e */ /* 0x000fe200030004ff */
[----:B------:R-:W-:Y:S01]  /*73e0*/  HADD2.F32 R42, -RZ, R42.H1_H1 ;  /* 0x3000002aff2a7230 */ /* 0x000fe20000004100 */
[-C--:B------:R-:W-:Y:S01]  /*73f0*/  F2FP.F16.E5M2.UNPACK_B R50, R74.reuse ;  /* 0x0000004aff32723e */ /* 0x080fe200020004ff */
[----:B------:R-:W-:Y:S01]  /*7400*/  HADD2.F32 R43, -RZ, R72.H0_H0 ;  /* 0x20000048ff2b7230 */ /* 0x000fe20000004100 */
[----:B------:R-:W-:Y:S01]  /*7410*/  F2FP.F16.E5M2.UNPACK_B R74, R74.H1 ;  /* 0x0000004aff4a723e */ /* 0x000fe200030004ff */
[----:B------:R-:W2:Y:S01]  /*7420*/  LDTM.x32 R4, tmem[UR4+0x20] ;  /* 0x00002004000479ee */ /* 0x000ea200082c0000 */
[----:B------:R-:W-:Y:S01]  /*7430*/  NOP ;  /* 0x0000000000007918 */ /* 0x000fe20000000000 */
[----:B------:R-:W-:Y:S01]  /*7440*/  IADD3 R90, PT, PT, R90, 0xa0, RZ ;  /* 0x000000a05a5a7810 */ /* 0x000fe20007ffe0ff */
[--C-:B------:R-:W-:Y:S01]  /*7450*/  HADD2.F32 R45, -RZ, R46.reuse.H0_H0 ;  /* 0x2000002eff2d7230 */ /* 0x100fe20000004100 */
[----:B------:R-:W-:Y:S01]  /*7460*/  F2FP.F16.E5M2.UNPACK_B R54, R75 ;  /* 0x0000004bff36723e */ /* 0x000fe200020004ff */
[----:B------:R-:W-:Y:S01]  /*7470*/  HADD2.F32 R46, -RZ, R46.H1_H1 ;  /* 0x3000002eff2e7230 */ /* 0x000fe20000004100 */
[----:B------:R-:W-:Y:S01]  /*7480*/  LOP3.LUT R90, R90, 0xfefffff8, RZ, 0xc0, !PT ;  /* 0xfefffff85a5a7812 */ /* 0x000fe200078ec0ff */
[--C-:B------:R-:W-:Y:S01]  /*7490*/  HADD2.F32 R49, -RZ, R50.reuse.H0_H0 ;  /* 0x20000032ff317230 */ /* 0x100fe20000004100 */
[----:B----4-:R-:W-:Y:S01]  /*74a0*/  F2FP.F16.E5M2.UNPACK_B R58, R76 ;  /* 0x0000004cff3a723e */ /* 0x010fe200020004ff */
[----:B------:R-:W-:Y:S01]  /*74b0*/  HADD2.F32 R50, -RZ, R50.H1_H1 ;  /* 0x30000032ff327230 */ /* 0x000fe20000004100 */
[----:B--2---:R2:W-:Y:S01]  /*74c0*/  SYNCS.ARRIVE.TRANS64.RED.A1T0 RZ, [R90+URZ], RZ ;  /* 0x000000ff5aff79a7 */ /* 0x0045e200081004ff */
[--C-:B------:R-:W-:Y:S01]  /*74d0*/  HADD2.F32 R53, -RZ, R54.reuse.H0_H0 ;  /* 0x20000036ff357230 */ /* 0x100fe20000004100 */
[----:B------:R-:W-:Y:S01]  /*74e0*/  F2FP.F16.E5M2.UNPACK_B R62, R77 ;  /* 0x0000004dff3e723e */ /* 0x000fe200020004ff */
[----:B------:R-:W-:Y:S01]  /*74f0*/  HADD2.F32 R54, -RZ, R54.H1_H1 ;  /* 0x30000036ff367230 */ /* 0x000fe20000004100 */
[----:B------:R-:W-:Y:S01]  /*7500*/  F2FP.F16.E5M2.UNPACK_B R66, R78 ;  /* 0x0000004eff42723e */ /* 0x000fe200020004ff */
[--C-:B------:R-:W-:Y:S01]  /*7510*/  HADD2.F32 R57, -RZ, R58.reuse.H0_H0 ;  /* 0x2000003aff397230 */ /* 0x100fe20000004100 */
[----:B------:R-:W-:Y:S01]  /*7520*/  F2FP.F16.E5M2.UNPACK_B R70, R79 ;  /* 0x0000004fff46723e */ /* 0x000fe200020004ff */
[----:B------:R-:W-:Y:S01]  /*7530*/  HADD2.F32 R58, -RZ, R58.H1_H1 ;  /* 0x3000003aff3a7230 */ /* 0x000fe20000004100 */
[----:B------:R-:W-:Y:S01]  /*7540*/  F2FP.F16.E5M2.UNPACK_B R75, R75.H1 ;  /* 0x0000004bff4b723e */ /* 0x000fe200030004ff */
[--C-:B------:R-:W-:Y:S01]  /*7550*/  HADD2.F32 R61, -RZ, R62.reuse.H0_H0 ;  /* 0x2000003eff3d7230 */ /* 0x100fe20000004100 */
[----:B------:R-:W-:Y:S01]  /*7560*/  F2FP.F16.E5M2.UNPACK_B R76, R76.H1 ;  /* 0x0000004cff4c723e */ /* 0x000fe200030004ff */
[----:B------:R-:W-:Y:S01]  /*7570*/  HADD2.F32 R63, -RZ, R62.H1_H1 ;  /* 0x3000003eff3f7230 */ /* 0x000fe20000004100 */
[----:B------:R-:W-:Y:S01]  /*7580*/  F2FP.F16.E5M2.UNPACK_B R77, R77.H1 ;  /* 0x0000004dff4d723e */ /* 0x000fe200030004ff */
[--C-:B------:R-:W-:Y:S02]  /*7590*/  HADD2.F32 R65, -RZ, R66.reuse.H0_H0 ;  /* 0x20000042ff417230 */ /* 0x100fe40000004100 */
[C---:B------:R-:W-:Y:S01]  /*75a0*/  FMUL R4, R38.reuse, R4 ;  /* 0x0000000426047220 */ /* 0x040fe20000400000 */
        /* <DEDUP_REMOVED lines=16> */
[--C-:B------:R-:W-:Y:S02]  /*76b0*/  HADD2.F32 R69, -RZ, R70.reuse.H0_H0 ;  /* 0x20000046ff457230 */ /* 0x100fe40000004100 */
[C---:B------:R-:W-:Y:S01]  /*76c0*/  FMUL R28, R38.reuse, R32 ;  /* 0x00000020261c7220 */ /* 0x040fe20000400000 */
[----:B------:R-:W-:Y:S02]  /*76d0*/  HADD2.F32 R70, -RZ, R70.H1_H1 ;  /* 0x30000046ff467230 */ /* 0x000fe40000004100 */
[C---:B------:R-:W-:Y:S01]  /*76e0*/  FMUL R29, R38.reuse, R33 ;  /* 0x00000021261d7220 */ /* 0x040fe20000400000 */
[----:B------:R-:W-:Y:S02]  /*76f0*/  HADD2.F32 R44, -RZ, R72.H1_H1 ;  /* 0x30000048ff2c7230 */ /* 0x000fe40000004100 */
[C---:B------:R-:W-:Y:S01]  /*7700*/  FMUL R6, R38.reuse, R6 ;  /* 0x0000000626067220 */ /* 0x040fe20000400000 */
[C---:B------:R-:W-:Y:S01]  /*7710*/  FMUL R7, R38.reuse, R7 ;  /* 0x0000000726077220 */ /* 0x040fe20000400000 */
[--C-:B------:R-:W-:Y:S02]  /*7720*/  HADD2.F32 R47, -RZ, R73.reuse.H0_H0 ;  /* 0x20000049ff2f7230 */ /* 0x100fe40000004100 */
[C---:B------:R-:W-:Y:S01]  /*7730*/  FMUL R10, R38.reuse, R10 ;  /* 0x0000000a260a7220 */ /* 0x040fe20000400000 */
[C---:B------:R-:W-:Y:S01]  /*7740*/  FFMA R6, R41.reuse, R43, R6 ;  /* 0x0000002b29067223 */ /* 0x040fe20000000006 */
[----:B------:R-:W-:Y:S02]  /*7750*/  HADD2.F32 R48, -RZ, R73.H1_H1 ;  /* 0x30000049ff307230 */ /* 0x000fe40000004100 */
[C---:B------:R-:W-:Y:S01]  /*7760*/  FFMA R7, R41.reuse, R44, R7 ;  /* 0x0000002c29077223 */ /* 0x040fe20000000007 */
[C---:B------:R-:W-:Y:S01]  /*7770*/  FFMA R8, R41.reuse, R45, R8 ;  /* 0x0000002d29087223 */ /* 0x040fe20000000008 */
[C---:B------:R-:W-:Y:S01]  /*7780*/  FFMA R9, R41.reuse, R46, R9 ;  /* 0x0000002e29097223 */ /* 0x040fe20000000009 */
[----:B------:R-:W-:Y:S01]  /*7790*/  FFMA R10, R41, R47, R10 ;  /* 0x0000002f290a7223 */ /* 0x000fe2000000000a */
[C---:B------:R-:W-:Y:S01]  /*77a0*/  FMUL R11, R38.reuse, R11 ;  /* 0x0000000b260b7220 */ /* 0x040fe20000400000 */
[----:B------:R-:W-:Y:S01]  /*77b0*/  F2FP.F16.E5M2.UNPACK_B R78, R78.H1 ;  /* 0x0000004eff4e723e */ /* 0x000fe200030004ff */
[--C-:B------:R-:W-:Y:S01]  /*77c0*/  HADD2.F32 R51, -RZ, R74.reuse.H0_H0 ;  /* 0x2000004aff337230 */ /* 0x100fe20000004100 */
[----:B-1----:R-:W-:Y:S01]  /*77d0*/  F2FP.SATFINITE.E5M2.F32.PACK_AB_MERGE_C R100, R7, R6, RZ ;  /* 0x000000060764723e */ /* 0x002fe200048060ff */
[C---:B------:R-:W-:Y:S01]  /*77e0*/  FFMA R11, R41.reuse, R48, R11 ;  /* 0x00000030290b7223 */ /* 0x040fe2000000000b */
[C---:B------:R-:W-:Y:S01]  /*77f0*/  FFMA R12, R41.reuse, R49, R12 ;  /* 0x00000031290c7223 */ /* 0x040fe2000000000c */
[----:B------:R-:W-:Y:S01]  /*7800*/  FFMA R13, R41, R50, R13 ;  /* 0x00000032290d7223 */ /* 0x000fe2000000000d */
[----:B------:R-:W-:Y:S01]  /*7810*/  F2FP.SATFINITE.E5M2.F32.PACK_AB_MERGE_C R100, R5, R4, R100 ;  /* 0x000000040564723e */ /* 0x000fe20004806064 */
[----:B------:R-:W-:Y:S01]  /*7820*/  HADD2.F32 R52, -RZ, R74.H1_H1 ;  /* 0x3000004aff347230 */ /* 0x000fe20000004100 */
[----:B------:R-:W-:Y:S01]  /*7830*/  F2FP.SATFINITE.E5M2.F32.PACK_AB_MERGE_C R101, R11, R10, RZ ;  /* 0x0000000a0b65723e */ /* 0x000fe200048060ff */
[C---:B------:R-:W-:Y:S01]  /*7840*/  FMUL R14, R38.reuse, R14 ;  /* 0x0000000e260e7220 */ /* 0x040fe20000400000 */
[C---:B------:R-:W-:Y:S01]  /*7850*/  FMUL R15, R38.reuse, R15 ;  /* 0x0000000f260f7220 */ /* 0x040fe20000400000 */
[--C-:B------:R-:W-:Y:S01]  /*7860*/  HADD2.F32 R55, -RZ, R75.reuse.H0_H0 ;  /* 0x2000004bff377230 */ /* 0x100fe20000004100 */
[----:B------:R-:W-:Y:S01]  /*7870*/  F2FP.SATFINITE.E5M2.F32.PACK_AB_MERGE_C R101, R9, R8, R101 ;  /* 0x000000080965723e */ /* 0x000fe20004806065 */
[C---:B------:R-:W-:Y:S01]  /*7880*/  FFMA R14, R41.reuse, R51, R14 ;  /* 0x00000033290e7223 */ /* 0x040fe2000000000e */
[C---:B------:R-:W-:Y:S01]  /*7890*/  FFMA R15, R41.reuse, R52, R15 ;  /* 0x00000034290f7223 */ /* 0x040fe2000000000f */
[C---:B------:R-:W-:Y:S01]  /*78a0*/  FFMA R16, R41.reuse, R53, R16 ;  /* 0x0000003529107223 */ /* 0x040fe20000000010 */
[C---:B------:R-:W-:Y:S01]  /*78b0*/  FFMA R17, R41.reuse, R54, R17 ;  /* 0x0000003629117223 */ /* 0x040fe20000000011 */
        /* <DEDUP_REMOVED lines=15> */
[C---:B------:R-:W-:Y:S01]  /*79b0*/  FFMA R23, R41.reuse, R60, R23 ;  /* 0x0000003c29177223 */ /* 0x040fe20000000017 */
[C---:B------:R-:W-:Y:S01]  /*79c0*/  FMUL R27, R38.reuse, R27 ;  /* 0x0000001b261b7220 */ /* 0x040fe20000400000 */
[C---:B------:R-:W-:Y:S01]  /*79d0*/  FFMA R0, R41.reuse, R61, R0 ;  /* 0x0000003d29007223 */ /* 0x040fe20000000000 */
[----:B------:R-:W-:Y:S01]  /*79e0*/  F2FP.F16.E5M2.UNPACK_B R79, R79.H1 ;  /* 0x0000004fff4f723e */ /* 0x000fe200030004ff */
        /* <DEDUP_REMOVED lines=16> */
[----:B------:R-:W-:Y:S01]  /*7af0*/  FFMA R28, R41, R69, R28 ;  /* 0x00000045291c7223 */ /* 0x000fe2000000001c */
[----:B------:R-:W-:Y:S01]  /*7b00*/  F2FP.SATFINITE.E5M2.F32.PACK_AB_MERGE_C R103, R19, R18, RZ ;  /* 0x000000121367723e */ /* 0x000fe200048060ff */
        /* <DEDUP_REMOVED lines=14> */
[----:B--2---:R-:W-:Y:S03]  /*7bf0*/  IADD3 R90, PT, PT, R36, 0x1, RZ ;  /* 0x00000001245a7810 */ /* 0x004fe60007ffe0ff */
        /* <DEDUP_REMOVED lines=10> */
[----:B------:R-:W-:Y:S02]  /*7ca0*/  UIADD3 UR13, UPT, UPT, UR49, 0x20, URZ ;  /* 0x00000020310d7890 */ /* 0x000fe4000fffe0ff */
[----:B------:R-:W-:Y:S01]  /*7cb0*/  UIADD3 UR12, UPT, UPT, UR44, 0x3200, URZ ;  /* 0x000032002c0c7890 */ /* 0x000fe2000fffe0ff */
[----:B------:R-:W-:Y:S01]  /*7cc0*/  UMOV UR14, UR50 ;  /* 0x00000032000e7c82 */ /* 0x000fe20008000000 */
[----:B------:R-:W-:Y:S01]  /*7cd0*/  UMOV UR15, UR36 ;  /* 0x00000024000f7c82 */ /* 0x000fe20008000000 */
[----:B------:R-:W-:Y:S02]  /*7ce0*/  UIADD3 UR9, UPT, UPT, UR49, 0x60, URZ ;  /* 0x0000006031097890 */ /* 0x000fe4000fffe0ff */
[----:B------:R-:W-:Y:S01]  /*7cf0*/  UIADD3 UR8, UPT, UPT, UR44, 0x3a00, URZ ;  /* 0x00003a002c087890 */ /* 0x000fe2000fffe0ff */
[----:B------:R-:W-:Y:S01]  /*7d00*/  UMOV UR10, UR50 ;  /* 0x00000032000a7c82 */ /* 0x000fe20008000000 */
[----:B------:R-:W-:Y:S01]  /*7d10*/  UMOV UR11, UR36 ;  /* 0x00000024000b7c82 */ /* 0x000fe20008000000 */
[----:B--2---:R-:W-:Y:S04]  /*7d20*/  UIADD3 UR4, UP0, UPT, UR6, 0x680, URZ ;  /* 0x0000068006047890 */ /* 0x004fe8000ff1e0ff */
[----:B------:R-:W-:Y:S09]  /*7d30*/  UIADD3.X UR5, UPT, UPT, URZ, UR7, URZ, UP0, !UPT ;  /* 0x00000007ff057290 */ /* 0x000ff200087fe4ff */
[----:B------:R2:W-:Y:S01]  /*7d40*/  UTMASTG.3D [UR12], [UR4] ;  /* 0x0000000c040073b5 */ /* 0x0005e20008010000 */
[----:B------:R2:W-:Y:S01]  /*7d50*/  UTMASTG.3D [UR8], [UR4] ;  /* 0x00000008040073b5 */ /* 0x0005e20008010000 */
[----:B------:R0:W-:Y:S01]  /*7d60*/  UTMACMDFLUSH ;  /* 0x00000000000079b7 */ /* 0x0001e20000000000 */
[----:B--2---:R-:W-:Y:S04]  /*7d70*/  DEPBAR.LE SB0, 0x1 ;  /* 0x000080400000791a */ /* 0x004fe80000000000 */
.L_x_120:
[----:B------:R-:W-:Y:S05]  /*7d80*/  BSYNC.RECONVERGENT B0 ;  /* 0x0000000000007941 */ /* 0x000fea0003800200 */
.L_x_119:
[----:B------:R-:W-:Y:S01]  /*7d90*/  R2UR UR4, R88 ;  /* 0x00000000580472ca */ /* 0x000fe200000e0000 */
[----:B------:R-:W-:Y:S01]  /*7da0*/  BAR.SYNC.DEFER_BLOCKING 0x1, 0x80 ;  /* 0x0042000000007b1d */ /* 0x000fe20000010000 */
[----:B------:R-:W-:Y:S01]  /*7db0*/  ISETP.NE.AND P0, PT, R91, 0x2, PT ;  /* 0x000000025b00780c */ /* 0x000fe20003f05270 */
[----:B------:R-:W-:Y:S01]  /*7dc0*/  UISETP.NE.AND UP0, UPT, UR45, URZ, UPT ;  /* 0x000000ff2d00728c */ /* 0x000fe2000bf05270 */
[----:B------:R-:W-:Y:S01]  /*7dd0*/  ISETP.NE.AND P1, PT, R90, 0x4, PT ;  /* 0x000000045a00780c */ /* 0x000fe20003f25270 */
[----:B------:R-:W-:Y:S01]  /*7de0*/  UIADD3 UR24, UPT, UPT, UR37, UR63, URZ ;  /* 0x0000003f25187290 */ /* 0x000fe2000fffe0ff */
[----:B------:R-:W-:Y:S02]  /*7df0*/  SEL R3, RZ, 0x1, P0 ;  /* 0x00000001ff037807 */ /* 0x000fe40000000000 */
[----:B------:R-:W-:Y:S02]  /*7e00*/  SEL R0, RZ, 0x1, P1 ;  /* 0x00000001ff007807 */ /* 0x000fe40000800000 */
[----:B------:R-:W-:Y:S02]  /*7e10*/  LOP3.LUT R94, R94, R3, RZ, 0x3c, !PT ;  /* 0x000000035e5e7212 */ /* 0x000fe400078e3cff */
[----:B------:R-:W-:Y:S01]  /*7e20*/  LOP3.LUT R95, R95, R0, RZ, 0x3c, !PT ;  /* 0x000000005f5f7212 */ /* 0x000fe200078e3cff */
[----:B------:R-:W-:Y:S01]  /*7e30*/  UIADD3 UR20, UPT, UPT, UR38, UR4, URZ ;  /* 0x0000000426147290 */ /* 0x000fe2000fffe0ff */
[----:B------:R-:W-:Y:S02]  /*7e40*/  SEL R91, R91, RZ, P0 ;  /* 0x000000ff5b5b7207 */ /* 0x000fe40000000000 */
[----:B------:R-:W-:Y:S01]  /*7e50*/  SEL R36, R90, RZ, P1 ;  /* 0x000000ff5a247207 */ /* 0x000fe20000800000 */
[----:B------:R-:W-:Y:S01]  /*7e60*/  UMOV UR36, UR59 ;  /* 0x0000003b00247c82 */ /* 0x000fe20008000000 */
[----:B------:R-:W-:Y:S07]  /*7e70*/  BRA.U UP0, `(.L_x_121) ;  /* 0xffffffd500787547 */ /* 0x000fee000b83ffff */
[----:B------:R-:W-:Y:S05]  /*7e80*/  EXIT ;  /* 0x000000000000794d */ /* 0x000fea0003800000 */
.L_x_24:
[----:B--2---:R2:W3:Y:S02]  /*7e90*/  SYNCS.PHASECHK.TRANS64.TRYWAIT P0, [R3+URZ+0xd0], R2 ;  /* 0x0000d002030075a7 */ /* 0x0044e400080011ff */
[----:B---3--:R-:W-:Y:S05]  /*7ea0*/  @!P0 NANOSLEEP.SYNCS 0x989680 ;  /* 0x009896800000895d */ /* 0x008fea0003900000 */
[----:B------:R-:W3:Y:S02]  /*7eb0*/  @!P0 SYNCS.PHASECHK.TRANS64 P0, [R3+URZ+0xd0], R2 ;  /* 0x0000d002030085a7 */ /* 0x000ee400080010ff */
[----:B---3--:R-:W-:Y:S05]  /*7ec0*/  @!P0 BRA `(.L_x_24) ;  /* 0xfffffffc00f08947 */ /* 0x008fea000383ffff */
[----:B------:R-:W-:Y:S05]  /*7ed0*/  BRA `(.L_x_122) ;  /* 0xffffff9800b87947 */ /* 0x000fea000383ffff */
.L_x_27:
[----:B-1----:R-:W-:-:S07]  /*7ee0*/  MOV R0, UR33 ;  /* 0x0000002100007c02 */ /* 0x002fce0008000f00 */
.L_x_123:
[----:B-1----:R1:W2:Y:S02]  /*7ef0*/  SYNCS.PHASECHK.TRANS64.TRYWAIT P0, [R0+URZ+0x18], R3 ;  /* 0x00001803000075a7 */ /* 0x0022a400080011ff */
[----:B--2---:R-:W-:Y:S05]  /*7f00*/  @!P0 NANOSLEEP.SYNCS 0x989680 ;  /* 0x009896800000895d */ /* 0x004fea0003900000 */
[----:B------:R-:W2:Y:S02]  /*7f10*/  @!P0 SYNCS.PHASECHK.TRANS64 P0, [R0+URZ+0x18], R3 ;  /* 0x00001803000085a7 */ /* 0x000ea400080010ff */
[----:B--2---:R-:W-:Y:S05]  /*7f20*/  @!P0 BRA `(.L_x_123) ;  /* 0xfffffffc00f08947 */ /* 0x004fea000383ffff */
[----:B------:R-:W-:Y:S05]  /*7f30*/  BRA `(.L_x_26) ;  /* 0xffffff9c00107947 */ /* 0x000fea000383ffff */
.L_x_34:
[----:B-1----:R-:W-:-:S07]  /*7f40*/  MOV R0, UR17 ;  /* 0x0000001100007c02 */ /* 0x002fce0008000f00 */
.L_x_124:
[----:B-1----:R1:W2:Y:S02]  /*7f50*/  SYNCS.PHASECHK.TRANS64.TRYWAIT P0, [R0+URZ+0x18], R3 ;  /* 0x00001803000075a7 */ /* 0x0022a400080011ff */
[----:B--2---:R-:W-:Y:S05]  /*7f60*/  @!P0 NANOSLEEP.SYNCS 0x989680 ;  /* 0x009896800000895d */ /* 0x004fea0003900000 */
[----:B------:R-:W2:Y:S02]  /*7f70*/  @!P0 SYNCS.PHASECHK.TRANS64 P0, [R0+URZ+0x18], R3 ;  /* 0x00001803000085a7 */ /* 0x000ea400080010ff */
[----:B--2---:R-:W-:Y:S05]  /*7f80*/  @!P0 BRA `(.L_x_124) ;  /* 0xfffffffc00f08947 */ /* 0x004fea000383ffff */
[----:B------:R-:W-:Y:S05]  /*7f90*/  BRA `(.L_x_33) ;  /* 0xffffff9c00d07947 */ /* 0x000fea000383ffff */
.L_x_39:
[----:B-1----:R1:W2:Y:S02]  /*7fa0*/  SYNCS.PHASECHK.TRANS64.TRYWAIT P0, [R3+URZ+0x60], R0 ;  /* 0x00006000030075a7 */ /* 0x0022a400080011ff */
[----:B--2---:R-:W-:Y:S05]  /*7fb0*/  @!P0 NANOSLEEP.SYNCS 0x989680 ;  /* 0x009896800000895d */ /* 0x004fea0003900000 */
[----:B------:R-:W2:Y:S02]  /*7fc0*/  @!P0 SYNCS.PHASECHK.TRANS64 P0, [R3+URZ+0x60], R0 ;  /* 0x00006000030085a7 */ /* 0x000ea400080010ff */
[----:B--2---:R-:W-:Y:S05]  /*7fd0*/  @!P0 BRA `(.L_x_39) ;  /* 0xfffffffc00f08947 */ /* 0x004fea000383ffff */
[----:B------:R-:W-:Y:S05]  /*7fe0*/  BRA `(.L_x_125) ;  /* 0xffffffa000787947 */ /* 0x000fea000383ffff */
.L_x_43:
[----:B-1----:R-:W-:-:S07]  /*7ff0*/  MOV R0, UR4 ;  /* 0x0000000400007c02 */ /* 0x002fce0008000f00 */
.L_x_126:
[----:B-1----:R1:W2:Y:S02]  /*8000*/  SYNCS.PHASECHK.TRANS64.TRYWAIT P0, [R0+URZ], R3 ;  /* 0x00000003000075a7 */ /* 0x0022a400080011ff */
[----:B--2---:R-:W-:Y:S05]  /*8010*/  @!P0 NANOSLEEP.SYNCS 0x989680 ;  /* 0x009896800000895d */ /* 0x004fea0003900000 */
[----:B------:R-:W2:Y:S02]  /*8020*/  @!P0 SYNCS.PHASECHK.TRANS64 P0, [R0+URZ], R3 ;  /* 0x00000003000085a7 */ /* 0x000ea400080010ff */
[----:B--2---:R-:W-:Y:S05]  /*8030*/  @!P0 BRA `(.L_x_126) ;  /* 0xfffffffc00f08947 */ /* 0x004fea000383ffff */
[----:B------:R-:W-:Y:S05]  /*8040*/  BRA `(.L_x_127) ;  /* 0xffffffa800207947 */ /* 0x000fea000383ffff */
.L_x_44:
[----:B------:R-:W-:-:S07]  /*8050*/  MOV R0, UR5 ;  /* 0x0000000500007c02 */ /* 0x000fce0008000f00 */
.L_x_128:
[----:B-1----:R1:W2:Y:S02]  /*8060*/  SYNCS.PHASECHK.TRANS64.TRYWAIT P0, [R0+URZ], R3 ;  /* 0x00000003000075a7 */ /* 0x0022a400080011ff */
[----:B--2---:R-:W-:Y:S05]  /*8070*/  @!P0 NANOSLEEP.SYNCS 0x989680 ;  /* 0x009896800000895d */ /* 0x004fea0003900000 */
[----:B------:R-:W2:Y:S02]  /*8080*/  @!P0 SYNCS.PHASECHK.TRANS64 P0, [R0+URZ], R3 ;  /* 0x00000003000085a7 */ /* 0x000ea400080010ff */
[----:B--2---:R-:W-:Y:S05]  /*8090*/  @!P0 BRA `(.L_x_128) ;  /* 0xfffffffc00f08947 */ /* 0x004fea000383ffff */
[----:B------:R-:W-:Y:S05]  /*80a0*/  BRA `(.L_x_129) ;  /* 0xffffffa8002c7947 */ /* 0x000fea000383ffff */
.L_x_47:
[----:B-1----:R1:W2:Y:S02]  /*80b0*/  SYNCS.PHASECHK.TRANS64.TRYWAIT P0, [R2+URZ+0xc0], R5 ;  /* 0x0000c005020075a7 */ /* 0x0022a400080011ff */
[----:B--2---:R-:W-:Y:S05]  /*80c0*/  @!P0 NANOSLEEP.SYNCS 0x989680 ;  /* 0x009896800000895d */ /* 0x004fea0003900000 */
[----:B------:R-:W2:Y:S02]  /*80d0*/  @!P0 SYNCS.PHASECHK.TRANS64 P0, [R2+URZ+0xc0], R5 ;  /* 0x0000c005020085a7 */ /* 0x000ea400080010ff */
[----:B--2---:R-:W-:Y:S05]  /*80e0*/  @!P0 BRA `(.L_x_47) ;  /* 0xfffffffc00f08947 */ /* 0x004fea000383ffff */
[----:B------:R-:W-:Y:S05]  /*80f0*/  BRA `(.L_x_130) ;  /* 0xffffffa800887947 */ /* 0x000fea000383ffff */
.L_x_48:
[----:B------:R-:W-:-:S07]  /*8100*/  MOV R2, UR4 ;  /* 0x0000000400027c02 */ /* 0x000fce0008000f00 */
.L_x_131:
[----:B-1----:R1:W2:Y:S02]  /*8110*/  SYNCS.PHASECHK.TRANS64.TRYWAIT P0, [R2+URZ+0x70], R5 ;  /* 0x00007005020075a7 */ /* 0x0022a400080011ff */
[----:B--2---:R-:W-:Y:S05]  /*8120*/  @!P0 NANOSLEEP.SYNCS 0x989680 ;  /* 0x009896800000895d */ /* 0x004fea0003900000 */
[----:B------:R-:W2:Y:S02]  /*8130*/  @!P0 SYNCS.PHASECHK.TRANS64 P0, [R2+URZ+0x70], R5 ;  /* 0x00007005020085a7 */ /* 0x000ea400080010ff */
[----:B--2---:R-:W-:Y:S05]  /*8140*/  @!P0 BRA `(.L_x_131) ;  /* 0xfffffffc00f08947 */ /* 0x004fea000383ffff */
[----:B------:R-:W-:Y:S05]  /*8150*/  BRA `(.L_x_132) ;  /* 0xffffffa800987947 */ /* 0x000fea000383ffff */
.L_x_49:
[----:B-1----:R1:W2:Y:S02]  /*8160*/  SYNCS.PHASECHK.TRANS64.TRYWAIT P1, [R2+URZ+0x60], R5 ;  /* 0x00006005020075a7 */ /* 0x0022a400080211ff */
[----:B--2---:R-:W-:Y:S05]  /*8170*/  @!P1 NANOSLEEP.SYNCS 0x989680 ;  /* 0x009896800000995d */ /* 0x004fea0003900000 */
[----:B------:R-:W2:Y:S02]  /*8180*/  @!P1 SYNCS.PHASECHK.TRANS64 P1, [R2+URZ+0x60], R5 ;  /* 0x00006005020095a7 */ /* 0x000ea400080210ff */
[----:B--2---:R-:W-:Y:S05]  /*8190*/  @!P1 BRA `(.L_x_49) ;  /* 0xfffffffc00f09947 */ /* 0x004fea000383ffff */
[----:B------:R-:W-:Y:S05]  /*81a0*/  BRA `(.L_x_133) ;  /* 0xffffffa800c87947 */ /* 0x000fea000383ffff */
.L_x_52:
[----:B------:R-:W-:-:S07]  /*81b0*/  MOV R0, UR4 ;  /* 0x0000000400007c02 */ /* 0x000fce0008000f00 */
.L_x_134:
[----:B-1----:R1:W2:Y:S02]  /*81c0*/  SYNCS.PHASECHK.TRANS64.TRYWAIT P0, [R0+URZ+0x70], R3 ;  /* 0x00007003000075a7 */ /* 0x0022a400080011ff */
[----:B--2---:R-:W-:Y:S05]  /*81d0*/  @!P0 NANOSLEEP.SYNCS 0x989680 ;  /* 0x009896800000895d */ /* 0x004fea0003900000 */
[----:B------:R-:W2:Y:S02]  /*81e0*/  @!P0 SYNCS.PHASECHK.TRANS64 P0, [R0+URZ+0x70], R3 ;  /* 0x00007003000085a7 */ /* 0x000ea400080010ff */
[----:B--2---:R-:W-:Y:S05]  /*81f0*/  @!P0 BRA `(.L_x_134) ;  /* 0xfffffffc00f08947 */ /* 0x004fea000383ffff */
[----:B------:R-:W-:Y:S05]  /*8200*/  BRA `(.L_x_51) ;  /* 0xffffffac001c7947 */ /* 0x000fea000383ffff */
.L_x_61:
[----:B-1----:R-:W-:-:S04]  /*8210*/  MOV R0, UR5 ;  /* 0x0000000500007c02 */ /* 0x002fc80008000f00 */
[----:B------:R1:W2:Y:S03]  /*8220*/  SYNCS.PHASECHK.TRANS64.TRYWAIT P0, [R0+URZ+0x8], R7 ;  /* 0x00000807000075a7 */ /* 0x0002a600080011ff */
[----:B--2---:R-:W-:Y:S05]  /*8230*/  @!P0 NANOSLEEP.SYNCS 0x989680 ;  /* 0x009896800000895d */ /* 0x004fea0003900000 */
[----:B------:R-:W2:Y:S02]  /*8240*/  @!P0 SYNCS.PHASECHK.TRANS64 P0, [R0+URZ+0x8], R7 ;  /* 0x00000807000085a7 */ /* 0x000ea400080010ff */
[----:B--2---:R-:W-:Y:S05]  /*8250*/  @!P0 BRA `(.L_x_61) ;  /* 0xfffffffc00ec8947 */ /* 0x004fea000383ffff */
[----:B------:R-:W-:Y:S05]  /*8260*/  BRA `(.L_x_60) ;  /* 0xffffffac00d07947 */ /* 0x000fea000383ffff */
.L_x_63:
[----:B------:R-:W-:Y:S01]  /*8270*/  BSSY B0, `(.L_x_135) ;  /* 0x0000006000007945 */ /* 0x000fe20003800000 */
[----:B------:R-:W-:-:S07]  /*8280*/  MOV R15, 0xffffffff ;  /* 0xffffffff000f7802 */ /* 0x000fce0000000f00 */
[----:B-1---5:R-:W-:Y:S05]  /*8290*/  WARPSYNC.COLLECTIVE R15, `(.L_x_136) ;  /* 0x000000000f0c7348 */ /* 0x022fea0003c00000 */
[----:B------:R-:W-:Y:S02]  /*82a0*/  ELECT P6, UR79, PT ;  /* 0x00000000004f782f */ /* 0x000fe400038c0000 */
[----:B------:R-:W-:Y:S01]  /*82b0*/  MOV R14, UR79 ;  /* 0x0000004f000e7c02 */ /* 0x000fe20008000f00 */
[----:B-1---5:R-:W-:Y:S10]  /*82c0*/  ENDCOLLECTIVE ;  /* 0x000000000000791b */ /* 0x022ff40003800000 */
.L_x_136:
[----:B------:R-:W-:Y:S05]  /*82d0*/  BSYNC B0 ;  /* 0x0000000000007941 */ /* 0x000fea0003800000 */
.L_x_135:
[----:B------:R-:W-:Y:S05]  /*82e0*/  BRA `(.L_x_137) ;  /* 0xffffffb000007947 */ /* 0x000fea000383ffff */
.L_x_65:
[----:B-1----:R-:W-:-:S04]  /*82f0*/  MOV R0, UR5 ;  /* 0x0000000500007c02 */ /* 0x002fc80008000f00 */
[----:B------:R1:W2:Y:S03]  /*8300*/  SYNCS.PHASECHK.TRANS64.TRYWAIT P0, [R0+URZ+0x8], R5 ;  /* 0x00000805000075a7 */ /* 0x0002a600080011ff */
[----:B--2---:R-:W-:Y:S05]  /*8310*/  @!P0 NANOSLEEP.SYNCS 0x989680 ;  /* 0x009896800000895d */ /* 0x004fea0003900000 */
[----:B------:R-:W2:Y:S02]  /*8320*/  @!P0 SYNCS.PHASECHK.TRANS64 P0, [R0+URZ+0x8], R5 ;  /* 0x00000805000085a7 */ /* 0x000ea400080010ff */
[----:B--2---:R-:W-:Y:S05]  /*8330*/  @!P0 BRA `(.L_x_65) ;  /* 0xfffffffc00ec8947 */ /* 0x004fea000383ffff */
[----:B------:R-:W-:Y:S05]  /*8340*/  BRA `(.L_x_64) ;  /* 0xffffffb000047947 */ /* 0x000fea000383ffff */
.L_x_66:
[----:B-1----:R1:W2:Y:S02]  /*8350*/  SYNCS.PHASECHK.TRANS64.TRYWAIT P0, [R0+URZ+0x60], R5 ;  /* 0x00006005000075a7 */ /* 0x0022a400080011ff */
[----:B--2---:R-:W-:Y:S05]  /*8360*/  @!P0 NANOSLEEP.SYNCS 0x989680 ;  /* 0x009896800000895d */ /* 0x004fea0003900000 */
[----:B------:R-:W2:Y:S02]  /*8370*/  @!P0 SYNCS.PHASECHK.TRANS64 P0, [R0+URZ+0x60], R5 ;  /* 0x00006005000085a7 */ /* 0x000ea400080010ff */
[----:B--2---:R-:W-:Y:S05]  /*8380*/  @!P0 BRA `(.L_x_66) ;  /* 0xfffffffc00f08947 */ /* 0x004fea000383ffff */
[----:B------:R-:W-:Y:S05]  /*8390*/  BRA `(.L_x_138) ;  /* 0xffffffb000f07947 */ /* 0x000fea000383ffff */
.L_x_68:
[----:B------:R-:W-:-:S07]  /*83a0*/  MOV R0, UR31 ;  /* 0x0000001f00007c02 */ /* 0x000fce0008000f00 */
.L_x_139:
[----:B-1----:R1:W2:Y:S02]  /*83b0*/  SYNCS.PHASECHK.TRANS64.TRYWAIT P0, [R0+URZ+0xa0], R5 ;  /* 0x0000a005000075a7 */ /* 0x0022a400080011ff */
[----:B--2---:R-:W-:Y:S05]  /*83c0*/  @!P0 NANOSLEEP.SYNCS 0x989680 ;  /* 0x009896800000895d */ /* 0x004fea0003900000 */
[----:B------:R-:W2:Y:S02]  /*83d0*/  @!P0 SYNCS.PHASECHK.TRANS64 P0, [R0+URZ+0xa0], R5 ;  /* 0x0000a005000085a7 */ /* 0x000ea400080010ff */
[----:B--2---:R-:W-:Y:S05]  /*83e0*/  @!P0 BRA `(.L_x_139) ;  /* 0xfffffffc00f08947 */ /* 0x004fea000383ffff */
[----:B------:R-:W-:Y:S05]  /*83f0*/  BRA `(.L_x_140) ;  /* 0xffffffb4003c7947 */ /* 0x000fea000383ffff */
.L_x_71:
[----:B------:R-:W-:Y:S07]  /*8400*/  MOV R0, UR5 ;  /* 0x0000000500007c02 */ /* 0x000fee0008000f00 */
.L_x_141:
[----:B-1----:R1:W2:Y:S02]  /*8410*/  SYNCS.PHASECHK.TRANS64.TRYWAIT P0, [R0+URZ], R5 ;  /* 0x00000005000075a7 */ /* 0x0022a400080011ff */
[----:B--2---:R-:W-:Y:S05]  /*8420*/  @!P0 NANOSLEEP.SYNCS 0x989680 ;  /* 0x009896800000895d */ /* 0x004fea0003900000 */
[----:B------:R-:W2:Y:S02]  /*8430*/  @!P0 SYNCS.PHASECHK.TRANS64 P0, [R0+URZ], R5 ;  /* 0x00000005000085a7 */ /* 0x000ea400080010ff */
[----:B--2---:R-:W-:Y:S05]  /*8440*/  @!P0 BRA `(.L_x_141) ;  /* 0xfffffffc00f08947 */ /* 0x004fea000383ffff */
[----:B------:R-:W-:Y:S05]  /*8450*/  BRA `(.L_x_70) ;  /* 0xffffffb400507947 */ /* 0x000fea000383ffff */
.L_x_75:
[----:B-1----:R-:W-:-:S07]  /*8460*/  MOV R0, UR4 ;  /* 0x0000000400007c02 */ /* 0x002fce0008000f00 */
.L_x_142:
[----:B-1----:R1:W2:Y:S02]  /*8470*/  SYNCS.PHASECHK.TRANS64.TRYWAIT P0, [R0+URZ], R3 ;  /* 0x00000003000075a7 */ /* 0x0022a400080011ff */
[----:B--2---:R-:W-:Y:S05]  /*8480*/  @!P0 NANOSLEEP.SYNCS 0x989680 ;  /* 0x009896800000895d */ /* 0x004fea0003900000 */
[----:B------:R-:W2:Y:S02]  /*8490*/  @!P0 SYNCS.PHASECHK.TRANS64 P0, [R0+URZ], R3 ;  /* 0x00000003000085a7 */ /* 0x000ea400080010ff */
[----:B--2---:R-:W-:Y:S05]  /*84a0*/  @!P0 BRA `(.L_x_142) ;  /* 0xfffffffc00f08947 */ /* 0x004fea000383ffff */
[----:B------:R-:W-:Y:S05]  /*84b0*/  BRA `(.L_x_143) ;  /* 0xffffffb800447947 */ /* 0x000fea000383ffff */
.L_x_76:
[----:B------:R-:W-:-:S07]  /*84c0*/  MOV R0, UR5 ;  /* 0x0000000500007c02 */ /* 0x000fce0008000f00 */
.L_x_144:
[----:B-1----:R1:W2:Y:S02]  /*84d0*/  SYNCS.PHASECHK.TRANS64.TRYWAIT P0, [R0+URZ], R3 ;  /* 0x00000003000075a7 */ /* 0x0022a400080011ff */
[----:B--2---:R-:W-:Y:S05]  /*84e0*/  @!P0 NANOSLEEP.SYNCS 0x989680 ;  /* 0x009896800000895d */ /* 0x004fea0003900000 */
[----:B------:R-:W2:Y:S02]  /*84f0*/  @!P0 SYNCS.PHASECHK.TRANS64 P0, [R0+URZ], R3 ;  /* 0x00000003000085a7 */ /* 0x000ea400080010ff */
[----:B--2---:R-:W-:Y:S05]  /*8500*/  @!P0 BRA `(.L_x_144) ;  /* 0xfffffffc00f08947 */ /* 0x004fea000383ffff */
[----:B------:R-:W-:Y:S05]  /*8510*/  BRA `(.L_x_145) ;  /* 0xffffffb800507947 */ /* 0x000fea000383ffff */
.L_x_77:
[----:B------:R-:W-:-:S07]  /*8520*/  MOV R0, UR5 ;  /* 0x0000000500007c02 */ /* 0x000fce0008000f00 */
.L_x_146:
[----:B-1----:R1:W2:Y:S02]  /*8530*/  SYNCS.PHASECHK.TRANS64.TRYWAIT P0, [R0+URZ], R3 ;  /* 0x00000003000075a7 */ /* 0x0022a400080011ff */
[----:B--2---:R-:W-:Y:S05]  /*8540*/  @!P0 NANOSLEEP.SYNCS 0x989680 ;  /* 0x009896800000895d */ /* 0x004fea0003900000 */
[----:B------:R-:W2:Y:S02]  /*8550*/  @!P0 SYNCS.PHASECHK.TRANS64 P0, [R0+URZ], R3 ;  /* 0x00000003000085a7 */ /* 0x000ea400080010ff */
[----:B--2---:R-:W-:Y:S05]  /*8560*/  @!P0 BRA `(.L_x_146) ;  /* 0xfffffffc00f08947 */ /* 0x004fea000383ffff */
[----:B------:R-:W-:Y:S05]  /*8570*/  BRA `(.L_x_147) ;  /* 0xffffffb8005c7947 */ /* 0x000fea000383ffff */
.L_x_80:
[----:B------:R-:W-:-:S07]  /*8580*/  MOV R0, UR26 ;  /* 0x0000001a00007c02 */ /* 0x000fce0008000f00 */
.L_x_148:
[----:B-1----:R1:W2:Y:S02]  /*8590*/  SYNCS.PHASECHK.TRANS64.TRYWAIT P1, [R0+URZ+0xe0], R3 ;  /* 0x0000e003000075a7 */ /* 0x0022a400080211ff */
[----:B--2---:R-:W-:Y:S05]  /*85a0*/  @!P1 NANOSLEEP.SYNCS 0x989680 ;  /* 0x009896800000995d */ /* 0x004fea0003900000 */
[----:B------:R-:W2:Y:S02]  /*85b0*/  @!P1 SYNCS.PHASECHK.TRANS64 P1, [R0+URZ+0xe0], R3 ;  /* 0x0000e003000095a7 */ /* 0x000ea400080210ff */
[----:B--2---:R-:W-:Y:S05]  /*85c0*/  @!P1 BRA `(.L_x_148) ;  /* 0xfffffffc00f09947 */ /* 0x004fea000383ffff */
[----:B------:R-:W-:Y:S05]  /*85d0*/  BRA `(.L_x_149) ;  /* 0xffffffb800a87947 */ /* 0x000fea000383ffff */
.L_x_85:
[----:B--2---:R2:W3:Y:S02]  /*85e0*/  SYNCS.PHASECHK.TRANS64.TRYWAIT P0, [R12+URZ+0x60], R9 ;  /* 0x000060090c0075a7 */ /* 0x0044e400080011ff */
[----:B---3--:R-:W-:Y:S05]  /*85f0*/  @!P0 NANOSLEEP.SYNCS 0x989680 ;  /* 0x009896800000895d */ /* 0x008fea0003900000 */
[----:B------:R-:W3:Y:S02]  /*8600*/  @!P0 SYNCS.PHASECHK.TRANS64 P0, [R12+URZ+0x60], R9 ;  /* 0x000060090c0085a7 */ /* 0x000ee400080010ff */
[----:B---3--:R-:W-:Y:S05]  /*8610*/  @!P0 BRA `(.L_x_85) ;  /* 0xfffffffc00f08947 */ /* 0x008fea000383ffff */
[----:B------:R-:W-:Y:S05]  /*8620*/  BRA `(.L_x_150) ;  /* 0xffffffbc00c87947 */ /* 0x000fea000383ffff */
.L_x_88:
[----:B------:R-:W-:Y:S07]  /*8630*/  MOV R0, UR21 ;  /* 0x0000001500007c02 */ /* 0x000fee0008000f00 */
.L_x_151:
[----:B--2---:R2:W3:Y:S02]  /*8640*/  SYNCS.PHASECHK.TRANS64.TRYWAIT P2, [R0+URZ+0x58], R11 ;  /* 0x0000580b000075a7 */ /* 0x0044e400080411ff */
[----:B---3--:R-:W-:Y:S05]  /*8650*/  @!P2 NANOSLEEP.SYNCS 0x989680 ;  /* 0x009896800000a95d */ /* 0x008fea0003900000 */
[----:B------:R-:W3:Y:S02]  /*8660*/  @!P2 SYNCS.PHASECHK.TRANS64 P2, [R0+URZ+0x58], R11 ;  /* 0x0000580b0000a5a7 */ /* 0x000ee400080410ff */
[----:B---3--:R-:W-:Y:S05]  /*8670*/  @!P2 BRA `(.L_x_151) ;  /* 0xfffffffc00f0a947 */ /* 0x008fea000383ffff */
[----:B------:R-:W-:Y:S05]  /*8680*/  BRA `(.L_x_87) ;  /* 0xffffffc400307947 */ /* 0x000fea000383ffff */
.L_x_91:
[----:B--2---:R-:W-:Y:S07]  /*8690*/  MOV R0, UR21 ;  /* 0x0000001500007c02 */ /* 0x004fee0008000f00 */
.L_x_152:
[----:B--2---:R2:W3:Y:S02]  /*86a0*/  SYNCS.PHASECHK.TRANS64.TRYWAIT P0, [R0+URZ+0x40], R9 ;  /* 0x00004009000075a7 */ /* 0x0044e400080011ff */
[----:B---3--:R-:W-:Y:S05]  /*86b0*/  @!P0 NANOSLEEP.SYNCS 0x989680 ;  /* 0x009896800000895d */ /* 0x008fea0003900000 */
[----:B------:R-:W3:Y:S02]  /*86c0*/  @!P0 SYNCS.PHASECHK.TRANS64 P0, [R0+URZ+0x40], R9 ;  /* 0x00004009000085a7 */ /* 0x000ee400080010ff */
[----:B---3--:R-:W-:Y:S05]  /*86d0*/  @!P0 BRA `(.L_x_152) ;  /* 0xfffffffc00f08947 */ /* 0x008fea000383ffff */
[----:B------:R-:W-:Y:S05]  /*86e0*/  BRA `(.L_x_153) ;  /* 0xffffffc4008c7947 */ /* 0x000fea000383ffff */
.L_x_92:
[----:B------:R-:W-:Y:S07]  /*86f0*/  MOV R0, UR21 ;  /* 0x0000001500007c02 */ /* 0x000fee0008000f00 */
.L_x_154:
[----:B--2---:R2:W3:Y:S02]  /*8700*/  SYNCS.PHASECHK.TRANS64.TRYWAIT P0, [R0+URZ+0x48], R9 ;  /* 0x00004809000075a7 */ /* 0x0044e400080011ff */
[----:B---3--:R-:W-:Y:S05]  /*8710*/  @!P0 NANOSLEEP.SYNCS 0x989680 ;  /* 0x009896800000895d */ /* 0x008fea0003900000 */
[----:B------:R-:W3:Y:S02]  /*8720*/  @!P0 SYNCS.PHASECHK.TRANS64 P0, [R0+URZ+0x48], R9 ;  /* 0x00004809000085a7 */ /* 0x000ee400080010ff */
[----:B---3--:R-:W-:Y:S05]  /*8730*/  @!P0 BRA `(.L_x_154) ;  /* 0xfffffffc00f08947 */ /* 0x008fea000383ffff */
[----:B------:R-:W-:Y:S05]  /*8740*/  BRA `(.L_x_155) ;  /* 0xffffffc400e47947 */ /* 0x000fea000383ffff */
.L_x_94:
[----:B------:R-:W-:-:S07]  /*8750*/  MOV R0, UR21 ;  /* 0x0000001500007c02 */ /* 0x000fce0008000f00 */
.L_x_156:
[----:B--2---:R2:W4:Y:S02]  /*8760*/  SYNCS.PHASECHK.TRANS64.TRYWAIT P0, [R0+URZ+0x40], R3 ;  /* 0x00004003000075a7 */ /* 0x00452400080011ff */
[----:B----4-:R-:W-:Y:S05]  /*8770*/  @!P0 NANOSLEEP.SYNCS 0x989680 ;  /* 0x009896800000895d */ /* 0x010fea0003900000 */
[----:B------:R-:W4:Y:S02]  /*8780*/  @!P0 SYNCS.PHASECHK.TRANS64 P0, [R0+URZ+0x40], R3 ;  /* 0x00004003000085a7 */ /* 0x000f2400080010ff */
[----:B----4-:R-:W-:Y:S05]  /*8790*/  @!P0 BRA `(.L_x_156) ;  /* 0xfffffffc00f08947 */ /* 0x010fea000383ffff */
[----:B------:R-:W-:Y:S05]  /*87a0*/  BRA `(.L_x_157) ;  /* 0xffffffc800707947 */ /* 0x000fea000383ffff */
.L_x_96:
[----:B-1----:R1:W2:Y:S02]  /*87b0*/  SYNCS.PHASECHK.TRANS64.TRYWAIT P0, [R3+URZ+0x60], R0 ;  /* 0x00006000030075a7 */ /* 0x0022a400080011ff */
[----:B--2---:R-:W-:Y:S05]  /*87c0*/  @!P0 NANOSLEEP.SYNCS 0x989680 ;  /* 0x009896800000895d */ /* 0x004fea0003900000 */
[----:B------:R-:W2:Y:S02]  /*87d0*/  @!P0 SYNCS.PHASECHK.TRANS64 P0, [R3+URZ+0x60], R0 ;  /* 0x00006000030085a7 */ /* 0x000ea400080010ff */
[----:B--2---:R-:W-:Y:S05]  /*87e0*/  @!P0 BRA `(.L_x_96) ;  /* 0xfffffffc00f08947 */ /* 0x004fea000383ffff */
[----:B------:R-:W-:Y:S05]  /*87f0*/  BRA `(.L_x_158) ;  /* 0xffffffcc002c7947 */ /* 0x000fea000383ffff */
.L_x_107:
[----:B-1----:R1:W2:Y:S02]  /*8800*/  SYNCS.PHASECHK.TRANS64.TRYWAIT P1, [R3+URZ+0x30], R0 ;  /* 0x00003000030075a7 */ /* 0x0022a400080211ff */
[----:B--2---:R-:W-:Y:S05]  /*8810*/  @!P1 NANOSLEEP.SYNCS 0x989680 ;  /* 0x009896800000995d */ /* 0x004fea0003900000 */
[----:B------:R-:W2:Y:S02]  /*8820*/  @!P1 SYNCS.PHASECHK.TRANS64 P1, [R3+URZ+0x30], R0 ;  /* 0x00003000030095a7 */ /* 0x000ea400080210ff */
[----:B--2---:R-:W-:Y:S05]  /*8830*/  @!P1 BRA `(.L_x_107) ;  /* 0xfffffffc00f09947 */ /* 0x004fea000383ffff */
[----:B------:R-:W-:Y:S05]  /*8840*/  BRA `(.L_x_106) ;  /* 0xffffffd800987947 */ /* 0x000fea000383ffff */
.L_x_109:
[----:B-1----:R1:W4:Y:S02]  /*8850*/  SYNCS.PHASECHK.TRANS64.TRYWAIT P0, [R90+URZ+0x80], R5 ;  /* 0x000080055a0075a7 */ /* 0x00232400080011ff */
[----:B----4-:R-:W-:Y:S05]  /*8860*/  @!P0 NANOSLEEP.SYNCS 0x989680 ;  /* 0x009896800000895d */ /* 0x010fea0003900000 */
[----:B------:R-:W4:Y:S02]  /*8870*/  @!P0 SYNCS.PHASECHK.TRANS64 P0, [R90+URZ+0x80], R5 ;  /* 0x000080055a0085a7 */ /* 0x000f2400080010ff */
[----:B----4-:R-:W-:Y:S05]  /*8880*/  @!P0 BRA `(.L_x_109) ;  /* 0xfffffffc00f08947 */ /* 0x010fea000383ffff */
[----:B------:R-:W-:Y:S05]  /*8890*/  BRA `(.L_x_108) ;  /* 0xffffffd800ec7947 */ /* 0x000fea000383ffff */
.L_x_117:
[----:B--2---:R2:W3:Y:S02]  /*88a0*/  SYNCS.PHASECHK.TRANS64.TRYWAIT P0, [R109+URZ+0x30], R2 ;  /* 0x000030026d0075a7 */ /* 0x0044e400080011ff */
[----:B---3--:R-:W-:Y:S05]  /*88b0*/  @!P0 NANOSLEEP.SYNCS 0x989680 ;  /* 0x009896800000895d */ /* 0x008fea0003900000 */
[----:B------:R-:W3:Y:S02]  /*88c0*/  @!P0 SYNCS.PHASECHK.TRANS64 P0, [R109+URZ+0x30], R2 ;  /* 0x000030026d0085a7 */ /* 0x000ee400080010ff */
[----:B---3--:R-:W-:Y:S05]  /*88d0*/  @!P0 BRA `(.L_x_117) ;  /* 0xfffffffc00f08947 */ /* 0x008fea000383ffff */
[----:B------:R-:W-:Y:S05]  /*88e0*/  BRA `(.L_x_116) ;  /* 0xffffffe400f47947 */ /* 0x000fea000383ffff */
        .weak           $__internal_0_$__cuda_sm10x_tcgen05_guardrail_trap_col_being_dealloced_not_returned_by_alloc
        .type           $__internal_0_$__cuda_sm10x_tcgen05_guardrail_trap_col_being_dealloced_not_returned_by_alloc,@function
        .size           $__internal_0_$__cuda_sm10x_tcgen05_guardrail_trap_col_being_dealloced_not_returned_by_alloc,($__internal_1_$__cuda_sm10x_tcgen05_guardrail_trap_phase_invalid_during_alloc - $__internal_0_$__cuda_sm10x_tcgen05_guardrail_trap_col_being_dealloced_not_returned_by_alloc)
$__internal_0_$__cuda_sm10x_tcgen05_guardrail_trap_col_being_dealloced_not_returned_by_alloc:
[----:B------:R-:W-:Y:S05]  /*88f0*/  BPT.TRAP 0x1 ;  /* 0x000000040000795c */ /* 0x000fea0000300000 */
[----:B------:R-:W-:-:S04]  /*8900*/  HFMA2 R3, -RZ, RZ, 0, 0 ;  /* 0x00000000ff037431 */ /* 0x000fc800000001ff */
[----:B------:R-:W-:Y:S05]  /*8910*/  RET.REL.NODEC R2 `(_ZN7cutlass13device_kernelINS_4gemm6kernel13GemmUniversalIN4cute5tupleIJiiiiEEENS1_10collective13CollectiveMmaINS1_35MainloopSm100TmaUmmaWarpSpecializedILi3ELi2ELi4ENS5_IJNS4_1CILi2EEESB_NSA_ILi1EEEEEEEENS5_IJNSA_ILi128EEESF_SF_EEENS_12float_e5m2_tENS5_IJlSC_lEEESH_SI_NS4_8TiledMMAINS4_8MMA_AtomIJNS4_10MMA_TraitsINS4_25SM100_MMA_F8F6F4_2x1SM_SSEJSH_SH_fSF_SF_NS4_17integral_constantINS4_4UMMA5MajorELSP_0EEESQ_NSN_INSO_7ScaleInELSR_0EEESS_EEEEEENS4_6LayoutINS5_IJSC_SC_SC_EEENS5_IJNSA_ILi0EEESX_SX_EEEEENS5_IJNS4_10UnderscoreES10_S10_EEEEENS4_28SM100_TMA_2SM_LOAD_MULTICASTENS4_14ComposedLayoutINS4_7SwizzleILi3ELi4ELi3EEENS4_18smem_ptr_flag_bitsILi8EEENSV_INS5_IJNSA_ILi8EEESF_EEENS5_IJSF_SC_EEEEEEEvNS4_8identityENS4_18SM100_TMA_2SM_LOADES1D_vS1E_EENS_8epilogue10collective18CollectiveEpilogueINS1H_23Sm100TmaWarpSpecializedILi2ELi2ELi32ELb0ELb0EEEJNS5_IJNSA_ILi64EEESF_SF_EEENS5_IJNSV_IS1M_SC_EENSV_INS5_IJNSA_ILi32EEESB_EEENS5_IJSC_S1M_EEEEEEEESH_SI_SH_SI_NS1H_6fusion15FusionCallbacksIS1L_NS1U_17LinearCombinationISH_fSH_fLNS_15FloatRoundStyleE2EEES1N_S1T_JEEENS4_5SM1004TMEM4LOAD26SM100_TMEM_LOAD_32dp32b32xENS4_13SM90_TMA_LOADENS14_INS15_ILi1ELi4ELi3EEES18_NSV_INS5_IJS19_S1P_EEENS5_IJS1P_SC_EEEEEEENS4_39AutoVectorizingCopyWithAssumedAlignmentILi128EEENS4_14SM90_TMA_STOREES29_S2B_S2B_EEEvvEEEEvNT_6ParamsE) ;  /* 0xffffff7402b87950 */ /* 0x000fea0003c3ffff */
        .weak           $__internal_1_$__cuda_sm10x_tcgen05_guardrail_trap_phase_invalid_during_alloc
        .type           $__internal_1_$__cuda_sm10x_tcgen05_guardrail_trap_phase_invalid_during_alloc,@function
        .size           $__internal_1_$__cuda_sm10x_tcgen05_guardrail_trap_phase_invalid_during_alloc,($__internal_2_$__cuda_sm10x_tcgen05_guardrail_trap_unallocated_columns_being_dealloced - $__internal_1_$__cuda_sm10x_tcgen05_guardrail_trap_phase_invalid_during_alloc)
$__internal_1_$__cuda_sm10x_tcgen05_guardrail_trap_phase_invalid_during_alloc:
[----:B------:R-:W-:Y:S05]  /*8920*/  BPT.TRAP 0x1 ;  /* 0x000000040000795c */ /* 0x000fea0000300000 */
[----:B------:R-:W-:-:S04]  /*8930*/  MOV R5, 0x0 ;  /* 0x0000000000057802 */ /* 0x000fc80000000f00 */
[----:B------:R-:W-:Y:S05]  /*8940*/  RET.REL.NODEC R4 `(_ZN7cutlass13device_kernelINS_4gemm6kernel13GemmUniversalIN4cute5tupleIJiiiiEEENS1_10collective13CollectiveMmaINS1_35MainloopSm100TmaUmmaWarpSpecializedILi3ELi2ELi4ENS5_IJNS4_1CILi2EEESB_NSA_ILi1EEEEEEEENS5_IJNSA_ILi128EEESF_SF_EEENS_12float_e5m2_tENS5_IJlSC_lEEESH_SI_NS4_8TiledMMAINS4_8MMA_AtomIJNS4_10MMA_TraitsINS4_25SM100_MMA_F8F6F4_2x1SM_SSEJSH_SH_fSF_SF_NS4_17integral_constantINS4_4UMMA5MajorELSP_0EEESQ_NSN_INSO_7ScaleInELSR_0EEESS_EEEEEENS4_6LayoutINS5_IJSC_SC_SC_EEENS5_IJNSA_ILi0EEESX_SX_EEEEENS5_IJNS4_10UnderscoreES10_S10_EEEEENS4_28SM100_TMA_2SM_LOAD_MULTICASTENS4_14ComposedLayoutINS4_7SwizzleILi3ELi4ELi3EEENS4_18smem_ptr_flag_bitsILi8EEENSV_INS5_IJNSA_ILi8EEESF_EEENS5_IJSF_SC_EEEEEEEvNS4_8identityENS4_18SM100_TMA_2SM_LOADES1D_vS1E_EENS_8epilogue10collective18CollectiveEpilogueINS1H_23Sm100TmaWarpSpecializedILi2ELi2ELi32ELb0ELb0EEEJNS5_IJNSA_ILi64EEESF_SF_EEENS5_IJNSV_IS1M_SC_EENSV_INS5_IJNSA_ILi32EEESB_EEENS5_IJSC_S1M_EEEEEEEESH_SI_SH_SI_NS1H_6fusion15FusionCallbacksIS1L_NS1U_17LinearCombinationISH_fSH_fLNS_15FloatRoundStyleE2EEES1N_S1T_JEEENS4_5SM1004TMEM4LOAD26SM100_TMEM_LOAD_32dp32b32xENS4_13SM90_TMA_LOADENS14_INS15_ILi1ELi4ELi3EEES18_NSV_INS5_IJS19_S1P_EEENS5_IJS1P_SC_EEEEEEENS4_39AutoVectorizingCopyWithAssumedAlignmentILi128EEENS4_14SM90_TMA_STOREES29_S2B_S2B_EEEvvEEEEvNT_6ParamsE) ;  /* 0xffffff7404ac7950 */ /* 0x000fea0003c3ffff */
        .weak           $__internal_2_$__cuda_sm10x_tcgen05_guardrail_trap_unallocated_columns_being_dealloced
        .type           $__internal_2_$__cuda_sm10x_tcgen05_guardrail_trap_unallocated_columns_being_dealloced,@function
        .size           $__internal_2_$__cuda_sm10x_tcgen05_guardrail_trap_unallocated_columns_being_dealloced,(.L_x_160 - $__internal_2_$__cuda_sm10x_tcgen05_guardrail_trap_unallocated_columns_being_dealloced)
$__internal_2_$__cuda_sm10x_tcgen05_guardrail_trap_unallocated_columns_being_dealloced:
[----:B------:R-:W-:Y:S05]  /*8950*/  BPT.TRAP 0x1 ;  /* 0x000000040000795c */ /* 0x000fea0000300000 */
[----:B------:R-:W-:-:S04]  /*8960*/  HFMA2 R3, -RZ, RZ, 0, 0 ;  /* 0x00000000ff037431 */ /* 0x000fc800000001ff */
[----:B------:R-:W-:Y:S05]  /*8970*/  RET.REL.NODEC R2 `(_ZN7cutlass13device_kernelINS_4gemm6kernel13GemmUniversalIN4cute5tupleIJiiiiEEENS1_10collective13CollectiveMmaINS1_35MainloopSm100TmaUmmaWarpSpecializedILi3ELi2ELi4ENS5_IJNS4_1CILi2EEESB_NSA_ILi1EEEEEEEENS5_IJNSA_ILi128EEESF_SF_EEENS_12float_e5m2_tENS5_IJlSC_lEEESH_SI_NS4_8TiledMMAINS4_8MMA_AtomIJNS4_10MMA_TraitsINS4_25SM100_MMA_F8F6F4_2x1SM_SSEJSH_SH_fSF_SF_NS4_17integral_constantINS4_4UMMA5MajorELSP_0EEESQ_NSN_INSO_7ScaleInELSR_0EEESS_EEEEEENS4_6LayoutINS5_IJSC_SC_SC_EEENS5_IJNSA_ILi0EEESX_SX_EEEEENS5_IJNS4_10UnderscoreES10_S10_EEEEENS4_28SM100_TMA_2SM_LOAD_MULTICASTENS4_14ComposedLayoutINS4_7SwizzleILi3ELi4ELi3EEENS4_18smem_ptr_flag_bitsILi8EEENSV_INS5_IJNSA_ILi8EEESF_EEENS5_IJSF_SC_EEEEEEEvNS4_8identityENS4_18SM100_TMA_2SM_LOADES1D_vS1E_EENS_8epilogue10collective18CollectiveEpilogueINS1H_23Sm100TmaWarpSpecializedILi2ELi2ELi32ELb0ELb0EEEJNS5_IJNSA_ILi64EEESF_SF_EEENS5_IJNSV_IS1M_SC_EENSV_INS5_IJNSA_ILi32EEESB_EEENS5_IJSC_S1M_EEEEEEEESH_SI_SH_SI_NS1H_6fusion15FusionCallbacksIS1L_NS1U_17LinearCombinationISH_fSH_fLNS_15FloatRoundStyleE2EEES1N_S1T_JEEENS4_5SM1004TMEM4LOAD26SM100_TMEM_LOAD_32dp32b32xENS4_13SM90_TMA_LOADENS14_INS15_ILi1ELi4ELi3EEES18_NSV_INS5_IJS19_S1P_EEENS5_IJS1P_SC_EEEEEEENS4_39AutoVectorizingCopyWithAssumedAlignmentILi128EEENS4_14SM90_TMA_STOREES29_S2B_S2B_EEEvvEEEEvNT_6ParamsE) ;  /* 0xffffff7402a07950 */ /* 0x000fea0003c3ffff */
.L_x_159:
[----:B------:R-:W-:-:S00]  /*8980*/  BRA `(.L_x_159) ;  /* 0xfffffffc00fc7947 */ /* 0x000fc0000383ffff */
[----:B------:R-:W-:-:S00]  /*8990*/  NOP ;  /* 0x0000000000007918 */ /* 0x000fc00000000000 */
        /* <DEDUP_REMOVED lines=14> */
.L_x_160:


//--------------------- .nv.global.init           --------------------------
	.section	.nv.global.init,"aw",@progbits
.nv.global.init:
	.type		$str$27,@object
	.size		$str$27,($str$28 - $str$27)
$str$27:
        /*0000*/ 	.byte	0x28, 0x61, 0x64, 0x64, 0x72, 0x65, 0x73, 0x73, 0x20, 0x26, 0x20, 0x6d, 0x61, 0x73, 0x6b, 0x29
        /*0010*/ 	.byte	0x20, 0x3d, 0x3d, 0x20, 0x30, 0x00
	.type		$str$28,@object
	.size		$str$28,($str$26 - $str$28)
$str$28:
        /*0016*/ 	.byte	0x2f, 0x74, 0x6d, 0x70, 0x2f, 0x63, 0x75, 0x74, 0x6c, 0x61, 0x73, 0x73, 0x5f, 0x73, 0x77, 0x65
        /*0026*/ 	.byte	0x65, 0x70, 0x5f, 0x73, 0x72, 0x63, 0x2f, 0x69, 0x6e, 0x63, 0x6c, 0x75, 0x64, 0x65, 0x2f, 0x63
        /*0036*/ 	.byte	0x75, 0x74, 0x65, 0x2f, 0x70, 0x6f, 0x69, 0x6e, 0x74, 0x65, 0x72, 0x5f, 0x66, 0x6c, 0x61, 0x67
        /*0046*/ 	.byte	0x67, 0x65, 0x64, 0x2e, 0x68, 0x70, 0x70, 0x00
	.type		$str$26,@object
	.size		$str$26,($str$25 - $str$26)
$str$26:
        /*004e*/ 	.byte	0x2f, 0x74, 0x6d, 0x70, 0x2f, 0x63, 0x75, 0x74, 0x6c, 0x61, 0x73, 0x73, 0x5f, 0x73, 0x77, 0x65
        /*005e*/ 	.byte	0x65, 0x70, 0x5f, 0x73, 0x72, 0x63, 0x2f, 0x69, 0x6e, 0x63, 0x6c, 0x75, 0x64, 0x65, 0x2f, 0x63
        /*006e*/ 	.byte	0x75, 0x74, 0x65, 0x2f, 0x61, 0x74, 0x6f, 0x6d, 0x2f, 0x63, 0x6f, 0x70, 0x79, 0x5f, 0x74, 0x72
        /*007e*/ 	.byte	0x61, 0x69, 0x74, 0x73, 0x5f, 0x73, 0x6d, 0x31, 0x30, 0x30, 0x2e, 0x68, 0x70, 0x70, 0x00
	.type		$str$25,@object
	.size		$str$25,(__unnamed_1 - $str$25)
$str$25:
        /*008d*/ 	.byte	0x28, 0x28, 0x75, 0x69, 0x6e, 0x74, 0x33, 0x32, 0x5f, 0x74, 0x28, 0x74, 0x68, 0x72, 0x65, 0x61
        /*009d*/ 	.byte	0x64, 0x49, 0x64, 0x78, 0x2e, 0x78, 0x29, 0x20, 0x2f, 0x20, 0x33, 0x32, 0x29, 0x20, 0x25, 0x20
        /*00ad*/ 	.byte	0x34, 0x29, 0x20, 0x3d, 0x3d, 0x20, 0x28, 0x28, 0x28, 0x74, 0x6d, 0x65, 0x6d, 0x5f, 0x61, 0x64
        /*00bd*/ 	.byte	0x64, 0x72, 0x20, 0x3e, 0x3e, 0x20, 0x31, 0x36, 0x29, 0x20, 0x2f, 0x20, 0x33, 0x32, 0x29, 0x20
        /*00cd*/ 	.byte	0x25, 0x20, 0x34, 0x29, 0x00
	.type		__unnamed_1,@object
	.size		__unnamed_1,(__unnamed_2 - __unnamed_1)
__unnamed_1:
        /*00d2*/ 	.byte	0x61, 0x75, 0x74, 0x6f, 0x20, 0x63, 0x75, 0x74, 0x65, 0x3a, 0x3a, 0x61, 0x73, 0x5f, 0x70, 0x6f
        /* <DEDUP_REMOVED lines=24> */
        /*0262*/ 	.byte	0x3a, 0x3a, 0x43, 0x3c, 0x34, 0x30, 0x39, 0x36, 0x3e, 0x3e, 0x3e, 0x3e, 0x5d, 0x00
	.type		__unnamed_2,@object
	.size		__unnamed_2,(.L_2 - __unnamed_2)
__unnamed_2:
        /* <DEDUP_REMOVED lines=40> */
        /*04f0*/ 	.byte	0x74, 0x65, 0x3a, 0x3a, 0x43, 0x3c, 0x30, 0x3e, 0x3e, 0x3e, 0x3e, 0x5d, 0x00
.L_2:


//--------------------- .nv.shared._ZN7cutlass13device_kernelINS_4gemm6kernel13GemmUniversalIN4cute5tupleIJiiiiEEENS1_10collective13CollectiveMmaINS1_35MainloopSm100TmaUmmaWarpSpecializedILi3ELi2ELi4ENS5_IJNS4_1CILi2EEESB_NSA_ILi1EEEEEEEENS5_IJNSA_ILi128EEESF_SF_EEENS_12float_e5m2_tENS5_IJlSC_lEEESH_SI_NS4_8TiledMMAINS4_8MMA_AtomIJNS4_10MMA_TraitsINS4_25SM100_MMA_F8F6F4_2x1SM_SSEJSH_SH_fSF_SF_NS4_17integral_constantINS4_4UMMA5MajorELSP_0EEESQ_NSN_INSO_7ScaleInELSR_0EEESS_EEEEEENS4_6LayoutINS5_IJSC_SC_SC_EEENS5_IJNSA_ILi0EEESX_SX_EEEEENS5_IJNS4_10UnderscoreES10_S10_EEEEENS4_28SM100_TMA_2SM_LOAD_MULTICASTENS4_14ComposedLayoutINS4_7SwizzleILi3ELi4ELi3EEENS4_18smem_ptr_flag_bitsILi8EEENSV_INS5_IJNSA_ILi8EEESF_EEENS5_IJSF_SC_EEEEEEEvNS4_8identityENS4_18SM100_TMA_2SM_LOADES1D_vS1E_EENS_8epilogue10collective18CollectiveEpilogueINS1H_23Sm100TmaWarpSpecializedILi2ELi2ELi32ELb0ELb0EEEJNS5_IJNSA_ILi64EEESF_SF_EEENS5_IJNSV_IS1M_SC_EENSV_INS5_IJNSA_ILi32EEESB_EEENS5_IJSC_S1M_EEEEEEEESH_SI_SH_SI_NS1H_6fusion15FusionCallbacksIS1L_NS1U_17LinearCombinationISH_fSH_fLNS_15FloatRoundStyleE2EEES1N_S1T_JEEENS4_5SM1004TMEM4LOAD26SM100_TMEM_LOAD_32dp32b32xENS4_13SM90_TMA_LOADENS14_INS15_ILi1ELi4ELi3EEES18_NSV_INS5_IJS19_S1P_EEENS5_IJS1P_SC_EEEEEEENS4_39AutoVectorizingCopyWithAssumedAlignmentILi128EEENS4_14SM90_TMA_STOREES29_S2B_S2B_EEEvvEEEEvNT_6ParamsE --------------------------
	.section	.nv.shared._ZN7cutlass13device_kernelINS_4gemm6kernel13GemmUniversalIN4cute5tupleIJiiiiEEENS1_10collective13CollectiveMmaINS1_35MainloopSm100TmaUmmaWarpSpecializedILi3ELi2ELi4ENS5_IJNS4_1CILi2EEESB_NSA_ILi1EEEEEEEENS5_IJNSA_ILi128EEESF_SF_EEENS_12float_e5m2_tENS5_IJlSC_lEEESH_SI_NS4_8TiledMMAINS4_8MMA_AtomIJNS4_10MMA_TraitsINS4_25SM100_MMA_F8F6F4_2x1SM_SSEJSH_SH_fSF_SF_NS4_17integral_constantINS4_4UMMA5MajorELSP_0EEESQ_NSN_INSO_7ScaleInELSR_0EEESS_EEEEEENS4_6LayoutINS5_IJSC_SC_SC_EEENS5_IJNSA_ILi0EEESX_SX_EEEEENS5_IJNS4_10UnderscoreES10_S10_EEEEENS4_28SM100_TMA_2SM_LOAD_MULTICASTENS4_14ComposedLayoutINS4_7SwizzleILi3ELi4ELi3EEENS4_18smem_ptr_flag_bitsILi8EEENSV_INS5_IJNSA_ILi8EEESF_EEENS5_IJSF_SC_EEEEEEEvNS4_8identityENS4_18SM100_TMA_2SM_LOADES1D_vS1E_EENS_8epilogue10collective18CollectiveEpilogueINS1H_23Sm100TmaWarpSpecializedILi2ELi2ELi32ELb0ELb0EEEJNS5_IJNSA_ILi64EEESF_SF_EEENS5_IJNSV_IS1M_SC_EENSV_INS5_IJNSA_ILi32EEESB_EEENS5_IJSC_S1M_EEEEEEEESH_SI_SH_SI_NS1H_6fusion15FusionCallbacksIS1L_NS1U_17LinearCombinationISH_fSH_fLNS_15FloatRoundStyleE2EEES1N_S1T_JEEENS4_5SM1004TMEM4LOAD26SM100_TMEM_LOAD_32dp32b32xENS4_13SM90_TMA_LOADENS14_INS15_ILi1ELi4ELi3EEES18_NSV_INS5_IJS19_S1P_EEENS5_IJS1P_SC_EEEEEEENS4_39AutoVectorizingCopyWithAssumedAlignmentILi128EEENS4_14SM90_TMA_STOREES29_S2B_S2B_EEEvvEEEEvNT_6ParamsE,"aw",@nobits
	.sectionflags	@""
	.align	16
	.zero		1024


//--------------------- .nv.shared.reserved.0     --------------------------
	.section	.nv.shared.reserved.0,"aw",@nobits
	.weak		__nv_reservedSMEM_offset_0_alias
	.size		__nv_reservedSMEM_offset_0_alias, 0, 64
	.other		__nv_reservedSMEM_offset_0_alias,@"STO_CUDA_RESERVED_SHARED STV_DEFAULT"
__nv_reservedSMEM_offset_0_alias:
	.zero		0
.nv.shared.reserved.0:
	.zero		64
	.weak		__nv_reservedSMEM_tcgen05_partition
	.type		__nv_reservedSMEM_tcgen05_partition,@object
	.size		__nv_reservedSMEM_tcgen05_partition,(.L_0 - __nv_reservedSMEM_tcgen05_partition)
__nv_reservedSMEM_tcgen05_partition:
	.zero		32
.L_0:


//--------------------- .nv.global                --------------------------
	.section	.nv.global,"aw",@nobits
.nv.global:
	.type		_ZN40_INTERNAL_34441ca7_4_k_cu_c67d414b_100394cute1_E,@object
	.size		_ZN40_INTERNAL_34441ca7_4_k_cu_c67d414b_100394cute1_E,(_ZN40_INTERNAL_34441ca7_4_k_cu_c67d414b_100394cuda3std3__45__cpo6cbeginE - _ZN40_INTERNAL_34441ca7_4_k_cu_c67d414b_100394cute1_E)
_ZN40_INTERNAL_34441ca7_4_k_cu_c67d414b_100394cute1_E:
	.zero		1
	.type		_ZN40_INTERNAL_34441ca7_4_k_cu_c67d414b_100394cuda3std3__45__cpo6cbeginE,@object
	.size		_ZN40_INTERNAL_34441ca7_4_k_cu_c67d414b_100394cuda3std3__45__cpo6cbeginE,(_ZN40_INTERNAL_34441ca7_4_k_cu_c67d414b_100394cuda3std3__48in_placeE - _ZN40_INTERNAL_34441ca7_4_k_cu_c67d414b_100394cuda3std3__45__cpo6cbeginE)
_ZN40_INTERNAL_34441ca7_4_k_cu_c67d414b_100394cuda3std3__45__cpo6cbeginE:
	.zero		1
	.type		_ZN40_INTERNAL_34441ca7_4_k_cu_c67d414b_100394cuda3std3__48in_placeE,@object
	.size		_ZN40_INTERNAL_34441ca7_4_k_cu_c67d414b_100394cuda3std3__48in_placeE,(_ZN40_INTERNAL_34441ca7_4_k_cu_c67d414b_100394cuda3std6ranges3__45__cpo9iter_moveE - _ZN40_INTERNAL_34441ca7_4_k_cu_c67d414b_100394cuda3std3__48in_placeE)
_ZN40_INTERNAL_34441ca7_4_k_cu_c67d414b_100394cuda3std3__48in_placeE:
	.zero		1
	.type		_ZN40_INTERNAL_34441ca7_4_k_cu_c67d414b_100394cuda3std6ranges3__45__cpo9iter_moveE,@object
	.size		_ZN40_INTERNAL_34441ca7_4_k_cu_c67d414b_100394cuda3std6ranges3__45__cpo9iter_moveE,(_ZN40_INTERNAL_34441ca7_4_k_cu_c67d414b_100394cuda3std3__45__cpo5beginE - _ZN40_INTERNAL_34441ca7_4_k_cu_c67d414b_100394cuda3std6ranges3__45__cpo9iter_moveE)
_ZN40_INTERNAL_34441ca7_4_k_cu_c67d414b_100394cuda3std6ranges3__45__cpo9iter_moveE:
	.zero		1
	.type		_ZN40_INTERNAL_34441ca7_4_k_cu_c67d414b_100394cuda3std3__45__cpo5beginE,@object
	.size		_ZN40_INTERNAL_34441ca7_4_k_cu_c67d414b_100394cuda3std3__45__cpo5beginE,(_ZN40_INTERNAL_34441ca7_4_k_cu_c67d414b_100394cuda3std3__442_GLOBAL__N__34441ca7_4_k_cu_c67d414b_100396ignoreE - _ZN40_INTERNAL_34441ca7_4_k_cu_c67d414b_100394cuda3std3__45__cpo5beginE)
_ZN40_INTERNAL_34441ca7_4_k_cu_c67d414b_100394cuda3std3__45__cpo5beginE:
	.zero		1
	.type		_ZN40_INTERNAL_34441ca7_4_k_cu_c67d414b_100394cuda3std3__442_GLOBAL__N__34441ca7_4_k_cu_c67d414b_100396ignoreE,@object
	.size		_ZN40_INTERNAL_34441ca7_4_k_cu_c67d414b_100394cuda3std3__442_GLOBAL__N__34441ca7_4_k_cu_c67d414b_100396ignoreE,(_ZN40_INTERNAL_34441ca7_4_k_cu_c67d414b_100394cute7productE - _ZN40_INTERNAL_34441ca7_4_k_cu_c67d414b_100394cuda3std3__442_GLOBAL__N__34441ca7_4_k_cu_c67d414b_100396ignoreE)
_ZN40_INTERNAL_34441ca7_4_k_cu_c67d414b_100394cuda3std3__442_GLOBAL__N__34441ca7_4_k_cu_c67d414b_100396ignoreE:
	.zero		1
	.type		_ZN40_INTERNAL_34441ca7_4_k_cu_c67d414b_100394cute7productE,@object
	.size		_ZN40_INTERNAL_34441ca7_4_k_cu_c67d414b_100394cute7productE,(_ZN40_INTERNAL_34441ca7_4_k_cu_c67d414b_100394cuda3std3__45__cpo3endE - _ZN40_INTERNAL_34441ca7_4_k_cu_c67d414b_100394cute7productE)
_ZN40_INTERNAL_34441ca7_4_k_cu_c67d414b_100394cute7productE:
	.zero		1
	.type		_ZN40_INTERNAL_34441ca7_4_k_cu_c67d414b_100394cuda3std3__45__cpo3endE,@object
	.size		_ZN40_INTERNAL_34441ca7_4_k_cu_c67d414b_100394cuda3std3__45__cpo3endE,(_ZN40_INTERNAL_34441ca7_4_k_cu_c67d414b_100394cuda3std3__419piecewise_constructE - _ZN40_INTERNAL_34441ca7_4_k_cu_c67d414b_100394cuda3std3__45__cpo3endE)
_ZN40_INTERNAL_34441ca7_4_k_cu_c67d414b_100394cuda3std3__45__cpo3endE:
	.zero		1
	.type		_ZN40_INTERNAL_34441ca7_4_k_cu_c67d414b_100394cuda3std3__419piecewise_constructE,@object
	.size		_ZN40_INTERNAL_34441ca7_4_k_cu_c67d414b_100394cuda3std3__419piecewise_constructE,(_ZN40_INTERNAL_34441ca7_4_k_cu_c67d414b_100394cuda3std3__45__cpo4cendE - _ZN40_INTERNAL_34441ca7_4_k_cu_c67d414b_100394cuda3std3__419piecewise_constructE)
_ZN40_INTERNAL_34441ca7_4_k_cu_c67d414b_100394cuda3std3__419piecewise_constructE:
	.zero		1
	.type		_ZN40_INTERNAL_34441ca7_4_k_cu_c67d414b_100394cuda3std3__45__cpo4cendE,@object
	.size		_ZN40_INTERNAL_34441ca7_4_k_cu_c67d414b_100394cuda3std3__45__cpo4cendE,(_ZN40_INTERNAL_34441ca7_4_k_cu_c67d414b_100394cuda3std6ranges3__45__cpo4swapE - _ZN40_INTERNAL_34441ca7_4_k_cu_c67d414b_100394cuda3std3__45__cpo4cendE)
_ZN40_INTERNAL_34441ca7_4_k_cu_c67d414b_100394cuda3std3__45__cpo4cendE:
	.zero		1
	.type		_ZN40_INTERNAL_34441ca7_4_k_cu_c67d414b_100394cuda3std6ranges3__45__cpo4swapE,@object
	.size		_ZN40_INTERNAL_34441ca7_4_k_cu_c67d414b_100394cuda3std6ranges3__45__cpo4swapE,(.L_10 - _ZN40_INTERNAL_34441ca7_4_k_cu_c67d414b_100394cuda3std6ranges3__45__cpo4swapE)
_ZN40_INTERNAL_34441ca7_4_k_cu_c67d414b_100394cuda3std6ranges3__45__cpo4swapE:
	.zero		1
.L_10:


//--------------------- .nv.constant0._ZN7cutlass13device_kernelINS_4gemm6kernel13GemmUniversalIN4cute5tupleIJiiiiEEENS1_10collective13CollectiveMmaINS1_35MainloopSm100TmaUmmaWarpSpecializedILi3ELi2ELi4ENS5_IJNS4_1CILi2EEESB_NSA_ILi1EEEEEEEENS5_IJNSA_ILi128EEESF_SF_EEENS_12float_e5m2_tENS5_IJlSC_lEEESH_SI_NS4_8TiledMMAINS4_8MMA_AtomIJNS4_10MMA_TraitsINS4_25SM100_MMA_F8F6F4_2x1SM_SSEJSH_SH_fSF_SF_NS4_17integral_constantINS4_4UMMA5MajorELSP_0EEESQ_NSN_INSO_7ScaleInELSR_0EEESS_EEEEEENS4_6LayoutINS5_IJSC_SC_SC_EEENS5_IJNSA_ILi0EEESX_SX_EEEEENS5_IJNS4_10UnderscoreES10_S10_EEEEENS4_28SM100_TMA_2SM_LOAD_MULTICASTENS4_14ComposedLayoutINS4_7SwizzleILi3ELi4ELi3EEENS4_18smem_ptr_flag_bitsILi8EEENSV_INS5_IJNSA_ILi8EEESF_EEENS5_IJSF_SC_EEEEEEEvNS4_8identityENS4_18SM100_TMA_2SM_LOADES1D_vS1E_EENS_8epilogue10collective18CollectiveEpilogueINS1H_23Sm100TmaWarpSpecializedILi2ELi2ELi32ELb0ELb0EEEJNS5_IJNSA_ILi64EEESF_SF_EEENS5_IJNSV_IS1M_SC_EENSV_INS5_IJNSA_ILi32EEESB_EEENS5_IJSC_S1M_EEEEEEEESH_SI_SH_SI_NS1H_6fusion15FusionCallbacksIS1L_NS1U_17LinearCombinationISH_fSH_fLNS_15FloatRoundStyleE2EEES1N_S1T_JEEENS4_5SM1004TMEM4LOAD26SM100_TMEM_LOAD_32dp32b32xENS4_13SM90_TMA_LOADENS14_INS15_ILi1ELi4ELi3EEES18_NSV_INS5_IJS19_S1P_EEENS5_IJS1P_SC_EEEEEEENS4_39AutoVectorizingCopyWithAssumedAlignmentILi128EEENS4_14SM90_TMA_STOREES29_S2B_S2B_EEEvvEEEEvNT_6ParamsE --------------------------
	.section	.nv.constant0._ZN7cutlass13device_kernelINS_4gemm6kernel13GemmUniversalIN4cute5tupleIJiiiiEEENS1_10collective13CollectiveMmaINS1_35MainloopSm100TmaUmmaWarpSpecializedILi3ELi2ELi4ENS5_IJNS4_1CILi2EEESB_NSA_ILi1EEEEEEEENS5_IJNSA_ILi128EEESF_SF_EEENS_12float_e5m2_tENS5_IJlSC_lEEESH_SI_NS4_8TiledMMAINS4_8MMA_AtomIJNS4_10MMA_TraitsINS4_25SM100_MMA_F8F6F4_2x1SM_SSEJSH_SH_fSF_SF_NS4_17integral_constantINS4_4UMMA5MajorELSP_0EEESQ_NSN_INSO_7ScaleInELSR_0EEESS_EEEEEENS4_6LayoutINS5_IJSC_SC_SC_EEENS5_IJNSA_ILi0EEESX_SX_EEEEENS5_IJNS4_10UnderscoreES10_S10_EEEEENS4_28SM100_TMA_2SM_LOAD_MULTICASTENS4_14ComposedLayoutINS4_7SwizzleILi3ELi4ELi3EEENS4_18smem_ptr_flag_bitsILi8EEENSV_INS5_IJNSA_ILi8EEESF_EEENS5_IJSF_SC_EEEEEEEvNS4_8identityENS4_18SM100_TMA_2SM_LOADES1D_vS1E_EENS_8epilogue10collective18CollectiveEpilogueINS1H_23Sm100TmaWarpSpecializedILi2ELi2ELi32ELb0ELb0EEEJNS5_IJNSA_ILi64EEESF_SF_EEENS5_IJNSV_IS1M_SC_EENSV_INS5_IJNSA_ILi32EEESB_EEENS5_IJSC_S1M_EEEEEEEESH_SI_SH_SI_NS1H_6fusion15FusionCallbacksIS1L_NS1U_17LinearCombinationISH_fSH_fLNS_15FloatRoundStyleE2EEES1N_S1T_JEEENS4_5SM1004TMEM4LOAD26SM100_TMEM_LOAD_32dp32b32xENS4_13SM90_TMA_LOADENS14_INS15_ILi1ELi4ELi3EEES18_NSV_INS5_IJS19_S1P_EEENS5_IJS1P_SC_EEEEEEENS4_39AutoVectorizingCopyWithAssumedAlignmentILi128EEENS4_14SM90_TMA_STOREES29_S2B_S2B_EEEvvEEEEvNT_6ParamsE,"a",@progbits
	.sectionflags	@""
	.align	4
.nv.constant0._ZN7cutlass13device_kernelINS_4gemm6kernel13GemmUniversalIN4cute5tupleIJiiiiEEENS1_10collective13CollectiveMmaINS1_35MainloopSm100TmaUmmaWarpSpecializedILi3ELi2ELi4ENS5_IJNS4_1CILi2EEESB_NSA_ILi1EEEEEEEENS5_IJNSA_ILi128EEESF_SF_EEENS_12float_e5m2_tENS5_IJlSC_lEEESH_SI_NS4_8TiledMMAINS4_8MMA_AtomIJNS4_10MMA_TraitsINS4_25SM100_MMA_F8F6F4_2x1SM_SSEJSH_SH_fSF_SF_NS4_17integral_constantINS4_4UMMA5MajorELSP_0EEESQ_NSN_INSO_7ScaleInELSR_0EEESS_EEEEEENS4_6LayoutINS5_IJSC_SC_SC_EEENS5_IJNSA_ILi0EEESX_SX_EEEEENS5_IJNS4_10UnderscoreES10_S10_EEEEENS4_28SM100_TMA_2SM_LOAD_MULTICASTENS4_14ComposedLayoutINS4_7SwizzleILi3ELi4ELi3EEENS4_18smem_ptr_flag_bitsILi8EEENSV_INS5_IJNSA_ILi8EEESF_EEENS5_IJSF_SC_EEEEEEEvNS4_8identityENS4_18SM100_TMA_2SM_LOADES1D_vS1E_EENS_8epilogue10collective18CollectiveEpilogueINS1H_23Sm100TmaWarpSpecializedILi2ELi2ELi32ELb0ELb0EEEJNS5_IJNSA_ILi64EEESF_SF_EEENS5_IJNSV_IS1M_SC_EENSV_INS5_IJNSA_ILi32EEESB_EEENS5_IJSC_S1M_EEEEEEEESH_SI_SH_SI_NS1H_6fusion15FusionCallbacksIS1L_NS1U_17LinearCombinationISH_fSH_fLNS_15FloatRoundStyleE2EEES1N_S1T_JEEENS4_5SM1004TMEM4LOAD26SM100_TMEM_LOAD_32dp32b32xENS4_13SM90_TMA_LOADENS14_INS15_ILi1ELi4ELi3EEES18_NSV_INS5_IJS19_S1P_EEENS5_IJS1P_SC_EEEEEEENS4_39AutoVectorizingCopyWithAssumedAlignmentILi128EEENS4_14SM90_TMA_STOREES29_S2B_S2B_EEEvvEEEEvNT_6ParamsE:
	.zero		2944


//--------------------- SYMBOLS --------------------------

	.type		.nv.reservedSmem.offset0,@object
	.size		.nv.reservedSmem.offset0,0x4
	.type		.nv.reservedSmem.cap,@object
	.size		.nv.reservedSmem.cap,0x4
	.type		__assertfail,@function
